//
// Generated by NVIDIA NVVM Compiler
//
// Compiler Build ID: CL-36424714
// Cuda compilation tools, release 13.0, V13.0.88
// Based on NVVM 20.0.0
//

.version 9.0
.target sm_100
.address_size 64

	// .globl	cat_number_expend
.extern .func  (.param .b32 func_retval0) vprintf
(
	.param .b64 vprintf_param_0,
	.param .b64 vprintf_param_1
)
;
.global .align 1 .b8 $str[4] = {45, 45, 45};
.global .align 1 .b8 $str$1[4] = {37, 102, 44};

.visible .entry cat_number_expend(
	.param .u64 cat_number_expend_param_0,
	.param .u64 .ptr .align 1 cat_number_expend_param_1,
	.param .u64 .ptr .align 1 cat_number_expend_param_2,
	.param .u64 .ptr .align 1 cat_number_expend_param_3,
	.param .u64 .ptr .align 1 cat_number_expend_param_4,
	.param .u64 .ptr .align 1 cat_number_expend_param_5,
	.param .u64 .ptr .align 1 cat_number_expend_param_6,
	.param .u64 .ptr .align 1 cat_number_expend_param_7,
	.param .u64 .ptr .align 1 cat_number_expend_param_8,
	.param .u32 cat_number_expend_param_9,
	.param .u64 .ptr .align 1 cat_number_expend_param_10
)
{
	.reg .pred 	%p<2>;
	.reg .b32 	%r<14>;
	.reg .b32 	%f<9>;
	.reg .b64 	%rd<42>;

	ld.param.u64 	%rd10, [cat_number_expend_param_0];
	ld.param.u64 	%rd2, [cat_number_expend_param_2];
	ld.param.u64 	%rd4, [cat_number_expend_param_4];
	ld.param.u64 	%rd5, [cat_number_expend_param_5];
	ld.param.u64 	%rd6, [cat_number_expend_param_6];
	ld.param.u64 	%rd7, [cat_number_expend_param_7];
	ld.param.u64 	%rd8, [cat_number_expend_param_8];
	ld.param.u32 	%r2, [cat_number_expend_param_9];
	ld.param.u64 	%rd9, [cat_number_expend_param_10];
	mov.u32 	%r3, %ctaid.x;
	mov.u32 	%r4, %ctaid.y;
	mov.u32 	%r5, %nctaid.x;
	mad.lo.s32 	%r6, %r4, %r5, %r3;
	mov.u32 	%r7, %ntid.x;
	mov.u32 	%r8, %tid.x;
	mad.lo.s32 	%r1, %r6, %r7, %r8;
	cvt.s64.s32 	%rd11, %r1;
	setp.le.u64 	%p1, %rd10, %rd11;
	@%p1 bra 	$L__BB0_2;
	ld.param.u64 	%rd41, [cat_number_expend_param_3];
	ld.param.u64 	%rd40, [cat_number_expend_param_1];
	div.s32 	%r9, %r1, %r2;
	mul.lo.s32 	%r10, %r9, %r2;
	sub.s32 	%r11, %r1, %r10;
	cvta.to.global.u64 	%rd12, %rd40;
	cvta.to.global.u64 	%rd13, %rd9;
	cvta.to.global.u64 	%rd14, %rd2;
	cvta.to.global.u64 	%rd15, %rd41;
	cvta.to.global.u64 	%rd16, %rd4;
	cvta.to.global.u64 	%rd17, %rd5;
	cvta.to.global.u64 	%rd18, %rd6;
	cvta.to.global.u64 	%rd19, %rd7;
	cvta.to.global.u64 	%rd20, %rd8;
	mul.wide.s32 	%rd21, %r1, 4;
	add.s64 	%rd22, %rd12, %rd21;
	ld.global.f32 	%f1, [%rd22];
	shl.b32 	%r12, %r10, 3;
	add.s32 	%r13, %r12, %r11;
	mul.wide.s32 	%rd23, %r13, 4;
	add.s64 	%rd24, %rd13, %rd23;
	st.global.f32 	[%rd24], %f1;
	add.s64 	%rd25, %rd14, %rd21;
	ld.global.f32 	%f2, [%rd25];
	mul.wide.s32 	%rd26, %r2, 4;
	add.s64 	%rd27, %rd24, %rd26;
	st.global.f32 	[%rd27], %f2;
	add.s64 	%rd28, %rd15, %rd21;
	ld.global.f32 	%f3, [%rd28];
	add.s64 	%rd29, %rd27, %rd26;
	st.global.f32 	[%rd29], %f3;
	add.s64 	%rd30, %rd16, %rd21;
	ld.global.f32 	%f4, [%rd30];
	add.s64 	%rd31, %rd29, %rd26;
	st.global.f32 	[%rd31], %f4;
	add.s64 	%rd32, %rd17, %rd21;
	ld.global.f32 	%f5, [%rd32];
	add.s64 	%rd33, %rd31, %rd26;
	st.global.f32 	[%rd33], %f5;
	add.s64 	%rd34, %rd18, %rd21;
	ld.global.f32 	%f6, [%rd34];
	add.s64 	%rd35, %rd33, %rd26;
	st.global.f32 	[%rd35], %f6;
	add.s64 	%rd36, %rd19, %rd21;
	ld.global.f32 	%f7, [%rd36];
	add.s64 	%rd37, %rd35, %rd26;
	st.global.f32 	[%rd37], %f7;
	add.s64 	%rd38, %rd20, %rd21;
	ld.global.f32 	%f8, [%rd38];
	add.s64 	%rd39, %rd37, %rd26;
	st.global.f32 	[%rd39], %f8;
$L__BB0_2:
	ret;

}
	// .globl	cat_number_4_expend
.visible .entry cat_number_4_expend(
	.param .u64 cat_number_4_expend_param_0,
	.param .u64 .ptr .align 1 cat_number_4_expend_param_1,
	.param .u64 .ptr .align 1 cat_number_4_expend_param_2,
	.param .u64 .ptr .align 1 cat_number_4_expend_param_3,
	.param .u64 .ptr .align 1 cat_number_4_expend_param_4,
	.param .u32 cat_number_4_expend_param_5,
	.param .u64 .ptr .align 1 cat_number_4_expend_param_6
)
{
	.reg .pred 	%p<2>;
	.reg .b32 	%r<14>;
	.reg .b32 	%f<5>;
	.reg .b64 	%rd<24>;

	ld.param.u64 	%rd6, [cat_number_4_expend_param_0];
	ld.param.u64 	%rd1, [cat_number_4_expend_param_1];
	ld.param.u64 	%rd2, [cat_number_4_expend_param_2];
	ld.param.u64 	%rd3, [cat_number_4_expend_param_3];
	ld.param.u64 	%rd4, [cat_number_4_expend_param_4];
	ld.param.u32 	%r2, [cat_number_4_expend_param_5];
	ld.param.u64 	%rd5, [cat_number_4_expend_param_6];
	mov.u32 	%r3, %ctaid.x;
	mov.u32 	%r4, %ctaid.y;
	mov.u32 	%r5, %nctaid.x;
	mad.lo.s32 	%r6, %r4, %r5, %r3;
	mov.u32 	%r7, %ntid.x;
	mov.u32 	%r8, %tid.x;
	mad.lo.s32 	%r1, %r6, %r7, %r8;
	cvt.s64.s32 	%rd7, %r1;
	setp.le.u64 	%p1, %rd6, %rd7;
	@%p1 bra 	$L__BB1_2;
	div.s32 	%r9, %r1, %r2;
	mul.lo.s32 	%r10, %r9, %r2;
	sub.s32 	%r11, %r1, %r10;
	cvta.to.global.u64 	%rd8, %rd1;
	cvta.to.global.u64 	%rd9, %rd5;
	cvta.to.global.u64 	%rd10, %rd2;
	cvta.to.global.u64 	%rd11, %rd3;
	cvta.to.global.u64 	%rd12, %rd4;
	mul.wide.s32 	%rd13, %r1, 4;
	add.s64 	%rd14, %rd8, %rd13;
	ld.global.f32 	%f1, [%rd14];
	shl.b32 	%r12, %r10, 2;
	add.s32 	%r13, %r12, %r11;
	mul.wide.s32 	%rd15, %r13, 4;
	add.s64 	%rd16, %rd9, %rd15;
	st.global.f32 	[%rd16], %f1;
	add.s64 	%rd17, %rd10, %rd13;
	ld.global.f32 	%f2, [%rd17];
	mul.wide.s32 	%rd18, %r2, 4;
	add.s64 	%rd19, %rd16, %rd18;
	st.global.f32 	[%rd19], %f2;
	add.s64 	%rd20, %rd11, %rd13;
	ld.global.f32 	%f3, [%rd20];
	add.s64 	%rd21, %rd19, %rd18;
	st.global.f32 	[%rd21], %f3;
	add.s64 	%rd22, %rd12, %rd13;
	ld.global.f32 	%f4, [%rd22];
	add.s64 	%rd23, %rd21, %rd18;
	st.global.f32 	[%rd23], %f4;
$L__BB1_2:
	ret;

}
	// .globl	append
.visible .entry append(
	.param .u64 .ptr .align 1 append_param_0,
	.param .u64 .ptr .align 1 append_param_1,
	.param .u32 append_param_2,
	.param .u32 append_param_3
)
{
	.reg .pred 	%p<2>;
	.reg .b32 	%r<8>;
	.reg .b32 	%f<2>;
	.reg .b64 	%rd<9>;

	ld.param.u64 	%rd1, [append_param_0];
	ld.param.u64 	%rd2, [append_param_1];
	ld.param.u32 	%r3, [append_param_2];
	ld.param.u32 	%r2, [append_param_3];
	mov.u32 	%r4, %ctaid.x;
	mov.u32 	%r5, %ntid.x;
	mov.u32 	%r6, %tid.x;
	mad.lo.s32 	%r1, %r4, %r5, %r6;
	setp.ge.s32 	%p1, %r1, %r3;
	@%p1 bra 	$L__BB2_2;
	cvta.to.global.u64 	%rd3, %rd1;
	cvta.to.global.u64 	%rd4, %rd2;
	mul.wide.s32 	%rd5, %r1, 4;
	add.s64 	%rd6, %rd3, %rd5;
	ld.global.f32 	%f1, [%rd6];
	add.s32 	%r7, %r2, %r1;
	mul.wide.s32 	%rd7, %r7, 4;
	add.s64 	%rd8, %rd4, %rd7;
	st.global.f32 	[%rd8], %f1;
$L__BB2_2:
	ret;

}
	// .globl	cat_number
.visible .entry cat_number(
	.param .u32 cat_number_param_0,
	.param .u64 .ptr .align 1 cat_number_param_1,
	.param .u32 cat_number_param_2,
	.param .u32 cat_number_param_3,
	.param .u64 .ptr .align 1 cat_number_param_4
)
{
	.local .align 8 .b8 	__local_depot3[8];
	.reg .b64 	%SP;
	.reg .b64 	%SPL;
	.reg .pred 	%p<12>;
	.reg .b32 	%r<48>;
	.reg .b32 	%f<17>;
	.reg .b64 	%rd<78>;
	.reg .b64 	%fd<2>;

	mov.u64 	%SPL, __local_depot3;
	cvta.local.u64 	%SP, %SPL;
	ld.param.u32 	%r23, [cat_number_param_0];
	ld.param.u64 	%rd6, [cat_number_param_1];
	ld.param.u32 	%r21, [cat_number_param_2];
	ld.param.u32 	%r22, [cat_number_param_3];
	ld.param.u64 	%rd7, [cat_number_param_4];
	cvta.to.global.u64 	%rd1, %rd7;
	cvta.to.global.u64 	%rd2, %rd6;
	add.u64 	%rd8, %SP, 0;
	add.u64 	%rd9, %SPL, 0;
	mov.u32 	%r24, %ctaid.x;
	mov.u32 	%r25, %ctaid.y;
	mov.u32 	%r26, %nctaid.x;
	mad.lo.s32 	%r27, %r25, %r26, %r24;
	mov.u32 	%r28, %ntid.x;
	mov.u32 	%r29, %tid.x;
	mad.lo.s32 	%r1, %r27, %r28, %r29;
	rem.s32 	%r2, %r1, %r22;
	mov.u64 	%rd10, $str;
	cvta.global.u64 	%rd11, %rd10;
	{ // callseq 0, 0
	.param .b64 param0;
	st.param.b64 	[param0], %rd11;
	.param .b64 param1;
	st.param.b64 	[param1], 0;
	.param .b32 retval0;
	call.uni (retval0), 
	vprintf, 
	(
	param0, 
	param1
	);
	ld.param.b32 	%r30, [retval0];
	} // callseq 0
	ld.global.u64 	%rd12, [%rd2];
	ld.f32 	%f1, [%rd12];
	cvt.f64.f32 	%fd1, %f1;
	st.local.f64 	[%rd9], %fd1;
	mov.u64 	%rd13, $str$1;
	cvta.global.u64 	%rd14, %rd13;
	{ // callseq 1, 0
	.param .b64 param0;
	st.param.b64 	[param0], %rd14;
	.param .b64 param1;
	st.param.b64 	[param1], %rd8;
	.param .b32 retval0;
	call.uni (retval0), 
	vprintf, 
	(
	param0, 
	param1
	);
	ld.param.b32 	%r32, [retval0];
	} // callseq 1
	setp.ge.s32 	%p1, %r1, %r23;
	setp.lt.s32 	%p2, %r21, 1;
	or.pred  	%p3, %p1, %p2;
	@%p3 bra 	$L__BB3_12;
	div.s32 	%r35, %r1, %r22;
	mul.lo.s32 	%r3, %r35, %r22;
	add.s32 	%r4, %r3, %r2;
	mul.lo.s32 	%r5, %r35, %r21;
	and.b32  	%r6, %r21, 7;
	setp.lt.u32 	%p4, %r21, 8;
	mov.b32 	%r46, 0;
	@%p4 bra 	$L__BB3_4;
	and.b32  	%r46, %r21, 2147483640;
	neg.s32 	%r44, %r46;
	mad.lo.s32 	%r43, %r3, %r21, %r2;
	shl.b32 	%r10, %r22, 3;
	add.s64 	%rd77, %rd2, 32;
	mul.wide.s32 	%rd16, %r4, 4;
	mul.wide.s32 	%rd22, %r22, 4;
$L__BB3_3:
	.pragma "nounroll";
	ld.global.u64 	%rd15, [%rd77+-32];
	add.s64 	%rd17, %rd15, %rd16;
	ld.f32 	%f2, [%rd17];
	mul.wide.s32 	%rd18, %r43, 4;
	add.s64 	%rd19, %rd1, %rd18;
	st.global.f32 	[%rd19], %f2;
	ld.global.u64 	%rd20, [%rd77+-24];
	add.s64 	%rd21, %rd20, %rd16;
	ld.f32 	%f3, [%rd21];
	add.s64 	%rd23, %rd19, %rd22;
	st.global.f32 	[%rd23], %f3;
	ld.global.u64 	%rd24, [%rd77+-16];
	add.s64 	%rd25, %rd24, %rd16;
	ld.f32 	%f4, [%rd25];
	add.s64 	%rd26, %rd23, %rd22;
	st.global.f32 	[%rd26], %f4;
	ld.global.u64 	%rd27, [%rd77+-8];
	add.s64 	%rd28, %rd27, %rd16;
	ld.f32 	%f5, [%rd28];
	add.s64 	%rd29, %rd26, %rd22;
	st.global.f32 	[%rd29], %f5;
	ld.global.u64 	%rd30, [%rd77];
	add.s64 	%rd31, %rd30, %rd16;
	ld.f32 	%f6, [%rd31];
	add.s64 	%rd32, %rd29, %rd22;
	st.global.f32 	[%rd32], %f6;
	ld.global.u64 	%rd33, [%rd77+8];
	add.s64 	%rd34, %rd33, %rd16;
	ld.f32 	%f7, [%rd34];
	add.s64 	%rd35, %rd32, %rd22;
	st.global.f32 	[%rd35], %f7;
	ld.global.u64 	%rd36, [%rd77+16];
	add.s64 	%rd37, %rd36, %rd16;
	ld.f32 	%f8, [%rd37];
	add.s64 	%rd38, %rd35, %rd22;
	st.global.f32 	[%rd38], %f8;
	ld.global.u64 	%rd39, [%rd77+24];
	add.s64 	%rd40, %rd39, %rd16;
	ld.f32 	%f9, [%rd40];
	add.s64 	%rd41, %rd38, %rd22;
	st.global.f32 	[%rd41], %f9;
	add.s32 	%r44, %r44, 8;
	add.s32 	%r43, %r43, %r10;
	add.s64 	%rd77, %rd77, 64;
	setp.ne.s32 	%p5, %r44, 0;
	@%p5 bra 	$L__BB3_3;
$L__BB3_4:
	setp.eq.s32 	%p6, %r6, 0;
	@%p6 bra 	$L__BB3_12;
	and.b32  	%r16, %r21, 3;
	setp.lt.u32 	%p7, %r6, 4;
	@%p7 bra 	$L__BB3_7;
	mul.wide.u32 	%rd42, %r46, 8;
	add.s64 	%rd43, %rd2, %rd42;
	ld.global.u64 	%rd44, [%rd43];
	mul.wide.s32 	%rd45, %r4, 4;
	add.s64 	%rd46, %rd44, %rd45;
	ld.f32 	%f10, [%rd46];
	add.s32 	%r36, %r46, %r5;
	mad.lo.s32 	%r37, %r36, %r22, %r2;
	mul.wide.s32 	%rd47, %r37, 4;
	add.s64 	%rd48, %rd1, %rd47;
	st.global.f32 	[%rd48], %f10;
	ld.global.u64 	%rd49, [%rd43+8];
	add.s64 	%rd50, %rd49, %rd45;
	ld.f32 	%f11, [%rd50];
	mul.wide.s32 	%rd51, %r22, 4;
	add.s64 	%rd52, %rd48, %rd51;
	st.global.f32 	[%rd52], %f11;
	ld.global.u64 	%rd53, [%rd43+16];
	add.s64 	%rd54, %rd53, %rd45;
	ld.f32 	%f12, [%rd54];
	add.s64 	%rd55, %rd52, %rd51;
	st.global.f32 	[%rd55], %f12;
	ld.global.u64 	%rd56, [%rd43+24];
	add.s64 	%rd57, %rd56, %rd45;
	ld.f32 	%f13, [%rd57];
	add.s64 	%rd58, %rd55, %rd51;
	st.global.f32 	[%rd58], %f13;
	add.s32 	%r46, %r46, 4;
$L__BB3_7:
	setp.eq.s32 	%p8, %r16, 0;
	@%p8 bra 	$L__BB3_12;
	setp.eq.s32 	%p9, %r16, 1;
	@%p9 bra 	$L__BB3_10;
	mul.wide.u32 	%rd59, %r46, 8;
	add.s64 	%rd60, %rd2, %rd59;
	ld.global.u64 	%rd61, [%rd60];
	mul.wide.s32 	%rd62, %r4, 4;
	add.s64 	%rd63, %rd61, %rd62;
	ld.f32 	%f14, [%rd63];
	add.s32 	%r38, %r46, %r5;
	mad.lo.s32 	%r39, %r38, %r22, %r2;
	mul.wide.s32 	%rd64, %r39, 4;
	add.s64 	%rd65, %rd1, %rd64;
	st.global.f32 	[%rd65], %f14;
	ld.global.u64 	%rd66, [%rd60+8];
	add.s64 	%rd67, %rd66, %rd62;
	ld.f32 	%f15, [%rd67];
	mul.wide.s32 	%rd68, %r22, 4;
	add.s64 	%rd69, %rd65, %rd68;
	st.global.f32 	[%rd69], %f15;
	add.s32 	%r46, %r46, 2;
$L__BB3_10:
	and.b32  	%r40, %r21, 1;
	setp.eq.b32 	%p10, %r40, 1;
	not.pred 	%p11, %p10;
	@%p11 bra 	$L__BB3_12;
	mul.wide.u32 	%rd70, %r46, 8;
	add.s64 	%rd71, %rd2, %rd70;
	ld.global.u64 	%rd72, [%rd71];
	mul.wide.s32 	%rd73, %r4, 4;
	add.s64 	%rd74, %rd72, %rd73;
	ld.f32 	%f16, [%rd74];
	add.s32 	%r41, %r46, %r5;
	mad.lo.s32 	%r42, %r41, %r22, %r2;
	mul.wide.s32 	%rd75, %r42, 4;
	add.s64 	%rd76, %rd1, %rd75;
	st.global.f32 	[%rd76], %f16;
$L__BB3_12:
	ret;

}


// ===== COMPILED SASS (sm_100) =====

	.target	sm_100

	.elftype	@"ET_EXEC"


//--------------------- .note.nv.tkinfo           --------------------------
	.section	.note.nv.tkinfo,"",@"SHT_NOTE"
	.sectionflags	@"SHF_NOTE_NV_TKINFO"
	.tkinfo
        /*0018*/ 	.word	0x00000002
        /*0030*/ 	.string	""
        /*0030*/ 	.string	"ptxas"
        /*0030*/ 	.string	"Cuda compilation tools, release 13.0, V13.0.88"
        /*0030*/ 	.string	"Build cuda_13.0.r13.0/compiler.36424714_0"
        /*0030*/ 	.string	"-arch sm_100 -m 64 "



//--------------------- .note.nv.cuinfo           --------------------------
	.section	.note.nv.cuinfo,"",@"SHT_NOTE"
	.sectionflags	@"SHF_NOTE_NV_CUINFO"
        /*0018*/ 	.short	0x0002
        /*001a*/ 	.short	0x0064
        /*001c*/ 	.short	0x0082
	.zero		2


//--------------------- .nv.info                  --------------------------
	.section	.nv.info,"",@"SHT_CUDA_INFO"
	.align	4


	//----- nvinfo : EIATTR_REGCOUNT
	.align		4
        /*0000*/ 	.byte	0x04, 0x2f
        /*0002*/ 	.short	(.L_3 - .L_2)
	.align		4
.L_2:
        /*0004*/ 	.word	index@(cat_number_expend)
        /*0008*/ 	.word	0x00000018


	//----- nvinfo : EIATTR_FRAME_SIZE
	.align		4
.L_3:
        /*000c*/ 	.byte	0x04, 0x11
        /*000e*/ 	.short	(.L_5 - .L_4)
	.align		4
.L_4:
        /*0010*/ 	.word	index@(cat_number_expend)
        /*0014*/ 	.word	0x00000000


	//----- nvinfo : EIATTR_REGCOUNT
	.align		4
.L_5:
        /*0018*/ 	.byte	0x04, 0x2f
        /*001a*/ 	.short	(.L_7 - .L_6)
	.align		4
.L_6:
        /*001c*/ 	.word	index@(cat_number_4_expend)
        /*0020*/ 	.word	0x00000012


	//----- nvinfo : EIATTR_FRAME_SIZE
	.align		4
.L_7:
        /*0024*/ 	.byte	0x04, 0x11
        /*0026*/ 	.short	(.L_9 - .L_8)
	.align		4
.L_8:
        /*0028*/ 	.word	index@(cat_number_4_expend)
        /*002c*/ 	.word	0x00000000


	//----- nvinfo : EIATTR_REGCOUNT
	.align		4
.L_9:
        /*0030*/ 	.byte	0x04, 0x2f
        /*0032*/ 	.short	(.L_11 - .L_10)
	.align		4
.L_10:
        /*0034*/ 	.word	index@(append)
        /*0038*/ 	.word	0x0000000a


	//----- nvinfo : EIATTR_FRAME_SIZE
	.align		4
.L_11:
        /*003c*/ 	.byte	0x04, 0x11
        /*003e*/ 	.short	(.L_13 - .L_12)
	.align		4
.L_12:
        /*0040*/ 	.word	index@(append)
        /*0044*/ 	.word	0x00000000


	//----- nvinfo : EIATTR_REGCOUNT
	.align		4
.L_13:
        /*0048*/ 	.byte	0x04, 0x2f
        /*004a*/ 	.short	(.L_15 - .L_14)
	.align		4
.L_14:
        /*004c*/ 	.word	index@(cat_number)
        /*0050*/ 	.word	0x0000001c


	//----- nvinfo : EIATTR_FRAME_SIZE
	.align		4
.L_15:
        /*0054*/ 	.byte	0x04, 0x11
        /*0056*/ 	.short	(.L_17 - .L_16)
	.align		4
.L_16:
        /*0058*/ 	.word	index@(cat_number)
        /*005c*/ 	.word	0x00000008


	//----- nvinfo : EIATTR_MIN_STACK_SIZE
	.align		4
.L_17:
        /*0060*/ 	.byte	0x04, 0x12
        /*0062*/ 	.short	(.L_19 - .L_18)
	.align		4
.L_18:
        /*0064*/ 	.word	index@(cat_number)
        /*0068*/ 	.word	0x00000008


	//----- nvinfo : EIATTR_MIN_STACK_SIZE
	.align		4
.L_19:
        /*006c*/ 	.byte	0x04, 0x12
        /*006e*/ 	.short	(.L_21 - .L_20)
	.align		4
.L_20:
        /*0070*/ 	.word	index@(append)
        /*0074*/ 	.word	0x00000000


	//----- nvinfo : EIATTR_MIN_STACK_SIZE
	.align		4
.L_21:
        /*0078*/ 	.byte	0x04, 0x12
        /*007a*/ 	.short	(.L_23 - .L_22)
	.align		4
.L_22:
        /*007c*/ 	.word	index@(cat_number_4_expend)
        /*0080*/ 	.word	0x00000000


	//----- nvinfo : EIATTR_MIN_STACK_SIZE
	.align		4
.L_23:
        /*0084*/ 	.byte	0x04, 0x12
        /*0086*/ 	.short	(.L_25 - .L_24)
	.align		4
.L_24:
        /*0088*/ 	.word	index@(cat_number_expend)
        /*008c*/ 	.word	0x00000000
.L_25:


//--------------------- .nv.compat                --------------------------
	.section	.nv.compat,"",@"SHT_CUDA_COMPAT_INFO"
	.align	4
        /*0000*/ 	.byte	0x02, 0x09, 0x00, 0x00, 0x02, 0x02, 0x01, 0x00, 0x02, 0x05, 0x05, 0x00, 0x03, 0x07, 0x01, 0x01
        /*0010*/ 	.byte	0x02, 0x03, 0x00, 0x00, 0x02, 0x06, 0x01, 0x00, 0x04, 0x0b, 0x08, 0x00, 0x09, 0x00, 0x00, 0x00
        /*0020*/ 	.byte	0x00, 0x00, 0x00, 0x00


//--------------------- .nv.info.cat_number       --------------------------
	.section	.nv.info.cat_number,"",@"SHT_CUDA_INFO"
	.sectionflags	@""
	.align	4


	//----- nvinfo : EIATTR_CUDA_API_VERSION
	.align		4
        /*0000*/ 	.byte	0x04, 0x37
        /*0002*/ 	.short	(.L_27 - .L_26)
.L_26:
        /*0004*/ 	.word	0x00000082


	//----- nvinfo : EIATTR_KPARAM_INFO
	.align		4
.L_27:
        /*0008*/ 	.byte	0x04, 0x17
        /*000a*/ 	.short	(.L_29 - .L_28)
.L_28:
        /*000c*/ 	.word	0x00000000
        /*0010*/ 	.short	0x0004
        /*0012*/ 	.short	0x0018
        /*0014*/ 	.byte	0x00, 0xf5, 0x21, 0x00


	//----- nvinfo : EIATTR_KPARAM_INFO
	.align		4
.L_29:
        /*0018*/ 	.byte	0x04, 0x17
        /*001a*/ 	.short	(.L_31 - .L_30)
.L_30:
        /*001c*/ 	.word	0x00000000
        /*0020*/ 	.short	0x0003
        /*0022*/ 	.short	0x0014
        /*0024*/ 	.byte	0x00, 0xf0, 0x11, 0x00


	//----- nvinfo : EIATTR_KPARAM_INFO
	.align		4
.L_31:
        /*0028*/ 	.byte	0x04, 0x17
        /*002a*/ 	.short	(.L_33 - .L_32)
.L_32:
        /*002c*/ 	.word	0x00000000
        /*0030*/ 	.short	0x0002
        /*0032*/ 	.short	0x0010
        /*0034*/ 	.byte	0x00, 0xf0, 0x11, 0x00


	//----- nvinfo : EIATTR_KPARAM_INFO
	.align		4
.L_33:
        /*0038*/ 	.byte	0x04, 0x17
        /*003a*/ 	.short	(.L_35 - .L_34)
.L_34:
        /*003c*/ 	.word	0x00000000
        /*0040*/ 	.short	0x0001
        /*0042*/ 	.short	0x0008
        /*0044*/ 	.byte	0x00, 0xf5, 0x21, 0x00


	//----- nvinfo : EIATTR_KPARAM_INFO
	.align		4
.L_35:
        /*0048*/ 	.byte	0x04, 0x17
        /*004a*/ 	.short	(.L_37 - .L_36)
.L_36:
        /*004c*/ 	.word	0x00000000
        /*0050*/ 	.short	0x0000
        /*0052*/ 	.short	0x0000
        /*0054*/ 	.byte	0x00, 0xf0, 0x11, 0x00


	//----- nvinfo : EIATTR_SPARSE_MMA_MASK
	.align		4
.L_37:
        /*0058*/ 	.byte	0x03, 0x50
        /*005a*/ 	.short	0x0000


	//----- nvinfo : EIATTR_MAXREG_COUNT
	.align		4
        /*005c*/ 	.byte	0x03, 0x1b
        /*005e*/ 	.short	0x00ff


	//----- nvinfo : EIATTR_EXTERNS
	.align		4
        /*0060*/ 	.byte	0x04, 0x0f
        /*0062*/ 	.short	(.L_39 - .L_38)


	//   ....[0]....
	.align		4
.L_38:
        /*0064*/ 	.word	index@(vprintf)


	//----- nvinfo : EIATTR_MERCURY_ISA_VERSION
	.align		4
.L_39:
        /*0068*/ 	.byte	0x03, 0x5f
        /*006a*/ 	.short	0x0101


	//----- nvinfo : EIATTR_VRC_CTA_INIT_COUNT
	.align		4
        /*006c*/ 	.byte	0x02, 0x4a
	.zero		1
	.zero		1


	//----- nvinfo : EIATTR_SYSCALL_OFFSETS
	.align		4
        /*0070*/ 	.byte	0x04, 0x46
        /*0072*/ 	.short	(.L_41 - .L_40)


	//   ....[0]....
.L_40:
        /*0074*/ 	.word	0x000002b0


	//   ....[1]....
        /*0078*/ 	.word	0x00000380


	//----- nvinfo : EIATTR_EXIT_INSTR_OFFSETS
	.align		4
.L_41:
        /*007c*/ 	.byte	0x04, 0x1c
        /*007e*/ 	.short	(.L_43 - .L_42)


	//   ....[0]....
.L_42:
        /*0080*/ 	.word	0x000003d0


	//   ....[1]....
        /*0084*/ 	.word	0x00000970


	//   ....[2]....
        /*0088*/ 	.word	0x00000b60


	//   ....[3]....
        /*008c*/ 	.word	0x00000cb0


	//   ....[4]....
        /*0090*/ 	.word	0x00000d60


	//----- nvinfo : EIATTR_CRS_STACK_SIZE
	.align		4
.L_43:
        /*0094*/ 	.byte	0x04, 0x1e
        /*0096*/ 	.short	(.L_45 - .L_44)
.L_44:
        /*0098*/ 	.word	0x00000000


	//----- nvinfo : EIATTR_CBANK_PARAM_SIZE
	.align		4
.L_45:
        /*009c*/ 	.byte	0x03, 0x19
        /*009e*/ 	.short	0x0020


	//----- nvinfo : EIATTR_PARAM_CBANK
	.align		4
        /*00a0*/ 	.byte	0x04, 0x0a
        /*00a2*/ 	.short	(.L_47 - .L_46)
	.align		4
.L_46:
        /*00a4*/ 	.word	index@(.nv.constant0.cat_number)
        /*00a8*/ 	.short	0x0380
        /*00aa*/ 	.short	0x0020


	//----- nvinfo : EIATTR_SW_WAR
	.align		4
.L_47:
        /*00ac*/ 	.byte	0x04, 0x36
        /*00ae*/ 	.short	(.L_49 - .L_48)
.L_48:
        /*00b0*/ 	.word	0x00000008
.L_49:


//--------------------- .nv.info.append           --------------------------
	.section	.nv.info.append,"",@"SHT_CUDA_INFO"
	.sectionflags	@""
	.align	4


	//----- nvinfo : EIATTR_CUDA_API_VERSION
	.align		4
        /*0000*/ 	.byte	0x04, 0x37
        /*0002*/ 	.short	(.L_51 - .L_50)
.L_50:
        /*0004*/ 	.word	0x00000082


	//----- nvinfo : EIATTR_KPARAM_INFO
	.align		4
.L_51:
        /*0008*/ 	.byte	0x04, 0x17
        /*000a*/ 	.short	(.L_53 - .L_52)
.L_52:
        /*000c*/ 	.word	0x00000000
        /*0010*/ 	.short	0x0003
        /*0012*/ 	.short	0x0014
        /*0014*/ 	.byte	0x00, 0xf0, 0x11, 0x00


	//----- nvinfo : EIATTR_KPARAM_INFO
	.align		4
.L_53:
        /*0018*/ 	.byte	0x04, 0x17
        /*001a*/ 	.short	(.L_55 - .L_54)
.L_54:
        /*001c*/ 	.word	0x00000000
        /*0020*/ 	.short	0x0002
        /*0022*/ 	.short	0x0010
        /*0024*/ 	.byte	0x00, 0xf0, 0x11, 0x00


	//----- nvinfo : EIATTR_KPARAM_INFO
	.align		4
.L_55:
        /*0028*/ 	.byte	0x04, 0x17
        /*002a*/ 	.short	(.L_57 - .L_56)
.L_56:
        /*002c*/ 	.word	0x00000000
        /*0030*/ 	.short	0x0001
        /*0032*/ 	.short	0x0008
        /*0034*/ 	.byte	0x00, 0xf5, 0x21, 0x00


	//----- nvinfo : EIATTR_KPARAM_INFO
	.align		4
.L_57:
        /*0038*/ 	.byte	0x04, 0x17
        /*003a*/ 	.short	(.L_59 - .L_58)
.L_58:
        /*003c*/ 	.word	0x00000000
        /*0040*/ 	.short	0x0000
        /*0042*/ 	.short	0x0000
        /*0044*/ 	.byte	0x00, 0xf5, 0x21, 0x00


	//----- nvinfo : EIATTR_SPARSE_MMA_MASK
	.align		4
.L_59:
        /*0048*/ 	.byte	0x03, 0x50
        /*004a*/ 	.short	0x0000


	//----- nvinfo : EIATTR_MAXREG_COUNT
	.align		4
        /*004c*/ 	.byte	0x03, 0x1b
        /*004e*/ 	.short	0x00ff


	//----- nvinfo : EIATTR_MERCURY_ISA_VERSION
	.align		4
        /*0050*/ 	.byte	0x03, 0x5f
        /*0052*/ 	.short	0x0101


	//----- nvinfo : EIATTR_VRC_CTA_INIT_COUNT
	.align		4
        /*0054*/ 	.byte	0x02, 0x4a
	.zero		1
	.zero		1


	//----- nvinfo : EIATTR_EXIT_INSTR_OFFSETS
	.align		4
        /*0058*/ 	.byte	0x04, 0x1c
        /*005a*/ 	.short	(.L_61 - .L_60)


	//   ....[0]....
.L_60:
        /*005c*/ 	.word	0x00000070


	//   ....[1]....
        /*0060*/ 	.word	0x00000110


	//----- nvinfo : EIATTR_CBANK_PARAM_SIZE
	.align		4
.L_61:
        /*0064*/ 	.byte	0x03, 0x19
        /*0066*/ 	.short	0x0018


	//----- nvinfo : EIATTR_PARAM_CBANK
	.align		4
        /*0068*/ 	.byte	0x04, 0x0a
        /*006a*/ 	.short	(.L_63 - .L_62)
	.align		4
.L_62:
        /*006c*/ 	.word	index@(.nv.constant0.append)
        /*0070*/ 	.short	0x0380
        /*0072*/ 	.short	0x0018


	//----- nvinfo : EIATTR_SW_WAR
	.align		4
.L_63:
        /*0074*/ 	.byte	0x04, 0x36
        /*0076*/ 	.short	(.L_65 - .L_64)
.L_64:
        /*0078*/ 	.word	0x00000008
.L_65:


//--------------------- .nv.info.cat_number_4_expend --------------------------
	.section	.nv.info.cat_number_4_expend,"",@"SHT_CUDA_INFO"
	.sectionflags	@""
	.align	4


	//----- nvinfo : EIATTR_CUDA_API_VERSION
	.align		4
        /*0000*/ 	.byte	0x04, 0x37
        /*0002*/ 	.short	(.L_67 - .L_66)
.L_66:
        /*0004*/ 	.word	0x00000082


	//----- nvinfo : EIATTR_KPARAM_INFO
	.align		4
.L_67:
        /*0008*/ 	.byte	0x04, 0x17
        /*000a*/ 	.short	(.L_69 - .L_68)
.L_68:
        /*000c*/ 	.word	0x00000000
        /*0010*/ 	.short	0x0006
        /*0012*/ 	.short	0x0030
        /*0014*/ 	.byte	0x00, 0xf5, 0x21, 0x00


	//----- nvinfo : EIATTR_KPARAM_INFO
	.align		4
.L_69:
        /*0018*/ 	.byte	0x04, 0x17
        /*001a*/ 	.short	(.L_71 - .L_70)
.L_70:
        /*001c*/ 	.word	0x00000000
        /*0020*/ 	.short	0x0005
        /*0022*/ 	.short	0x0028
        /*0024*/ 	.byte	0x00, 0xf0, 0x11, 0x00


	//----- nvinfo : EIATTR_KPARAM_INFO
	.align		4
.L_71:
        /*0028*/ 	.byte	0x04, 0x17
        /*002a*/ 	.short	(.L_73 - .L_72)
.L_72:
        /*002c*/ 	.word	0x00000000
        /*0030*/ 	.short	0x0004
        /*0032*/ 	.short	0x0020
        /*0034*/ 	.byte	0x00, 0xf5, 0x21, 0x00


	//----- nvinfo : EIATTR_KPARAM_INFO
	.align		4
.L_73:
        /*0038*/ 	.byte	0x04, 0x17
        /*003a*/ 	.short	(.L_75 - .L_74)
.L_74:
        /*003c*/ 	.word	0x00000000
        /*0040*/ 	.short	0x0003
        /*0042*/ 	.short	0x0018
        /*0044*/ 	.byte	0x00, 0xf5, 0x21, 0x00


	//----- nvinfo : EIATTR_KPARAM_INFO
	.align		4
.L_75:
        /*0048*/ 	.byte	0x04, 0x17
        /*004a*/ 	.short	(.L_77 - .L_76)
.L_76:
        /*004c*/ 	.word	0x00000000
        /*0050*/ 	.short	0x0002
        /*0052*/ 	.short	0x0010
        /*0054*/ 	.byte	0x00, 0xf5, 0x21, 0x00


	//----- nvinfo : EIATTR_KPARAM_INFO
	.align		4
.L_77:
        /*0058*/ 	.byte	0x04, 0x17
        /*005a*/ 	.short	(.L_79 - .L_78)
.L_78:
        /*005c*/ 	.word	0x00000000
        /*0060*/ 	.short	0x0001
        /*0062*/ 	.short	0x0008
        /*0064*/ 	.byte	0x00, 0xf5, 0x21, 0x00


	//----- nvinfo : EIATTR_KPARAM_INFO
	.align		4
.L_79:
        /*0068*/ 	.byte	0x04, 0x17
        /*006a*/ 	.short	(.L_81 - .L_80)
.L_80:
        /*006c*/ 	.word	0x00000000
        /*0070*/ 	.short	0x0000
        /*0072*/ 	.short	0x0000
        /*0074*/ 	.byte	0x00, 0xf0, 0x21, 0x00


	//----- nvinfo : EIATTR_SPARSE_MMA_MASK
	.align		4
.L_81:
        /*0078*/ 	.byte	0x03, 0x50
        /*007a*/ 	.short	0x0000


	//----- nvinfo : EIATTR_MAXREG_COUNT
	.align		4
        /*007c*/ 	.byte	0x03, 0x1b
        /*007e*/ 	.short	0x00ff


	//----- nvinfo : EIATTR_MERCURY_ISA_VERSION
	.align		4
        /*0080*/ 	.byte	0x03, 0x5f
        /*0082*/ 	.short	0x0101


	//----- nvinfo : EIATTR_VRC_CTA_INIT_COUNT
	.align		4
        /*0084*/ 	.byte	0x02, 0x4a
	.zero		1
	.zero		1


	//----- nvinfo : EIATTR_EXIT_INSTR_OFFSETS
	.align		4
        /*0088*/ 	.byte	0x04, 0x1c
        /*008a*/ 	.short	(.L_83 - .L_82)


	//   ....[0]....
.L_82:
        /*008c*/ 	.word	0x000000c0


	//   ....[1]....
        /*0090*/ 	.word	0x000003f0


	//----- nvinfo : EIATTR_CBANK_PARAM_SIZE
	.align		4
.L_83:
        /*0094*/ 	.byte	0x03, 0x19
        /*0096*/ 	.short	0x0038


	//----- nvinfo : EIATTR_PARAM_CBANK
	.align		4
        /*0098*/ 	.byte	0x04, 0x0a
        /*009a*/ 	.short	(.L_85 - .L_84)
	.align		4
.L_84:
        /*009c*/ 	.word	index@(.nv.constant0.cat_number_4_expend)
        /*00a0*/ 	.short	0x0380
        /*00a2*/ 	.short	0x0038


	//----- nvinfo : EIATTR_SW_WAR
	.align		4
.L_85:
        /*00a4*/ 	.byte	0x04, 0x36
        /*00a6*/ 	.short	(.L_87 - .L_86)
.L_86:
        /*00a8*/ 	.word	0x00000008
.L_87:


//--------------------- .nv.info.cat_number_expend --------------------------
	.section	.nv.info.cat_number_expend,"",@"SHT_CUDA_INFO"
	.sectionflags	@""
	.align	4


	//----- nvinfo : EIATTR_CUDA_API_VERSION
	.align		4
        /*0000*/ 	.byte	0x04, 0x37
        /*0002*/ 	.short	(.L_89 - .L_88)
.L_88:
        /*0004*/ 	.word	0x00000082


	//----- nvinfo : EIATTR_KPARAM_INFO
	.align		4
.L_89:
        /*0008*/ 	.byte	0x04, 0x17
        /*000a*/ 	.short	(.L_91 - .L_90)
.L_90:
        /*000c*/ 	.word	0x00000000
        /*0010*/ 	.short	0x000a
        /*0012*/ 	.short	0x0050
        /*0014*/ 	.byte	0x00, 0xf5, 0x21, 0x00


	//----- nvinfo : EIATTR_KPARAM_INFO
	.align		4
.L_91:
        /*0018*/ 	.byte	0x04, 0x17
        /*001a*/ 	.short	(.L_93 - .L_92)
.L_92:
        /*001c*/ 	.word	0x00000000
        /*0020*/ 	.short	0x0009
        /*0022*/ 	.short	0x0048
        /*0024*/ 	.byte	0x00, 0xf0, 0x11, 0x00


	//----- nvinfo : EIATTR_KPARAM_INFO
	.align		4
.L_93:
        /*0028*/ 	.byte	0x04, 0x17
        /*002a*/ 	.short	(.L_95 - .L_94)
.L_94:
        /*002c*/ 	.word	0x00000000
        /*0030*/ 	.short	0x0008
        /*0032*/ 	.short	0x0040
        /*0034*/ 	.byte	0x00, 0xf5, 0x21, 0x00


	//----- nvinfo : EIATTR_KPARAM_INFO
	.align		4
.L_95:
        /*0038*/ 	.byte	0x04, 0x17
        /*003a*/ 	.short	(.L_97 - .L_96)
.L_96:
        /*003c*/ 	.word	0x00000000
        /*0040*/ 	.short	0x0007
        /*0042*/ 	.short	0x0038
        /*0044*/ 	.byte	0x00, 0xf5, 0x21, 0x00


	//----- nvinfo : EIATTR_KPARAM_INFO
	.align		4
.L_97:
        /*0048*/ 	.byte	0x04, 0x17
        /*004a*/ 	.short	(.L_99 - .L_98)
.L_98:
        /*004c*/ 	.word	0x00000000
        /*0050*/ 	.short	0x0006
        /*0052*/ 	.short	0x0030
        /*0054*/ 	.byte	0x00, 0xf5, 0x21, 0x00


	//----- nvinfo : EIATTR_KPARAM_INFO
	.align		4
.L_99:
        /*0058*/ 	.byte	0x04, 0x17
        /*005a*/ 	.short	(.L_101 - .L_100)
.L_100:
        /*005c*/ 	.word	0x00000000
        /*0060*/ 	.short	0x0005
        /*0062*/ 	.short	0x0028
        /*0064*/ 	.byte	0x00, 0xf5, 0x21, 0x00


	//----- nvinfo : EIATTR_KPARAM_INFO
	.align		4
.L_101:
        /*0068*/ 	.byte	0x04, 0x17
        /*006a*/ 	.short	(.L_103 - .L_102)
.L_102:
        /*006c*/ 	.word	0x00000000
        /*0070*/ 	.short	0x0004
        /*0072*/ 	.short	0x0020
        /*0074*/ 	.byte	0x00, 0xf5, 0x21, 0x00


	//----- nvinfo : EIATTR_KPARAM_INFO
	.align		4
.L_103:
        /*0078*/ 	.byte	0x04, 0x17
        /*007a*/ 	.short	(.L_105 - .L_104)
.L_104:
        /*007c*/ 	.word	0x00000000
        /*0080*/ 	.short	0x0003
        /*0082*/ 	.short	0x0018
        /*0084*/ 	.byte	0x00, 0xf5, 0x21, 0x00


	//----- nvinfo : EIATTR_KPARAM_INFO
	.align		4
.L_105:
        /*0088*/ 	.byte	0x04, 0x17
        /*008a*/ 	.short	(.L_107 - .L_106)
.L_106:
        /*008c*/ 	.word	0x00000000
        /*0090*/ 	.short	0x0002
        /*0092*/ 	.short	0x0010
        /*0094*/ 	.byte	0x00, 0xf5, 0x21, 0x00


	//----- nvinfo : EIATTR_KPARAM_INFO
	.align		4
.L_107:
        /*0098*/ 	.byte	0x04, 0x17
        /*009a*/ 	.short	(.L_109 - .L_108)
.L_108:
        /*009c*/ 	.word	0x00000000
        /*00a0*/ 	.short	0x0001
        /*00a2*/ 	.short	0x0008
        /*00a4*/ 	.byte	0x00, 0xf5, 0x21, 0x00


	//----- nvinfo : EIATTR_KPARAM_INFO
	.align		4
.L_109:
        /*00a8*/ 	.byte	0x04, 0x17
        /*00aa*/ 	.short	(.L_111 - .L_110)
.L_110:
        /*00ac*/ 	.word	0x00000000
        /*00b0*/ 	.short	0x0000
        /*00b2*/ 	.short	0x0000
        /*00b4*/ 	.byte	0x00, 0xf0, 0x21, 0x00


	//----- nvinfo : EIATTR_SPARSE_MMA_MASK
	.align		4
.L_111:
        /*00b8*/ 	.byte	0x03, 0x50
        /*00ba*/ 	.short	0x0000


	//----- nvinfo : EIATTR_MAXREG_COUNT
	.align		4
        /*00bc*/ 	.byte	0x03, 0x1b
        /*00be*/ 	.short	0x00ff


	//----- nvinfo : EIATTR_MERCURY_ISA_VERSION
	.align		4
        /*00c0*/ 	.byte	0x03, 0x5f
        /*00c2*/ 	.short	0x0101


	//----- nvinfo : EIATTR_VRC_CTA_INIT_COUNT
	.align		4
        /*00c4*/ 	.byte	0x02, 0x4a
	.zero		1
	.zero		1


	//----- nvinfo : EIATTR_EXIT_INSTR_OFFSETS
	.align		4
        /*00c8*/ 	.byte	0x04, 0x1c
        /*00ca*/ 	.short	(.L_113 - .L_112)


	//   ....[0]....
.L_112:
        /*00cc*/ 	.word	0x000000c0


	//   ....[1]....
        /*00d0*/ 	.word	0x00000530


	//----- nvinfo : EIATTR_CBANK_PARAM_SIZE
	.align		4
.L_113:
        /*00d4*/ 	.byte	0x03, 0x19
        /*00d6*/ 	.short	0x0058


	//----- nvinfo : EIATTR_PARAM_CBANK
	.align		4
        /*00d8*/ 	.byte	0x04, 0x0a
        /*00da*/ 	.short	(.L_115 - .L_114)
	.align		4
.L_114:
        /*00dc*/ 	.word	index@(.nv.constant0.cat_number_expend)
        /*00e0*/ 	.short	0x0380
        /*00e2*/ 	.short	0x0058


	//----- nvinfo : EIATTR_SW_WAR
	.align		4
.L_115:
        /*00e4*/ 	.byte	0x04, 0x36
        /*00e6*/ 	.short	(.L_117 - .L_116)
.L_116:
        /*00e8*/ 	.word	0x00000008
.L_117:


//--------------------- .nv.callgraph             --------------------------
	.section	.nv.callgraph,"",@"SHT_CUDA_CALLGRAPH"
	.align	4
	.sectionentsize	8
	.align		4
        /*0000*/ 	.word	0x00000000
	.align		4
        /*0004*/ 	.word	0xffffffff
	.align		4
        /*0008*/ 	.word	index@(cat_number)
	.align		4
        /*000c*/ 	.word	index@(vprintf)
	.align		4
        /*0010*/ 	.word	0x00000000
	.align		4
        /*0014*/ 	.word	0xfffffffe
	.align		4
        /*0018*/ 	.word	0x00000000
	.align		4
        /*001c*/ 	.word	0xfffffffd
	.align		4
        /*0020*/ 	.word	0x00000000
	.align		4
        /*0024*/ 	.word	0xfffffffc


//--------------------- .nv.constant4             --------------------------
	.section	.nv.constant4,"a",@progbits
	.align	8
	.align		8
.nv.constant4:
        /*0000*/ 	.dword	vprintf
	.align		8
        /*0008*/ 	.dword	$str
	.align		8
        /*0010*/ 	.dword	$str$1


//--------------------- .text.cat_number          --------------------------
	.section	.text.cat_number,"ax",@progbits
	.align	128
        .global         cat_number
        .type           cat_number,@function
        .size           cat_number,(.L_x_10 - cat_number)
        .other          cat_number,@"STO_CUDA_ENTRY STV_DEFAULT"
cat_number:
.text.cat_number:
[----:B------:R-:W0:Y:S08]  /*0000*/  LDC R1, c[0x0][0x37c] ;  /* 0x0000df00ff017b82 */ /* 0x000e300000000800 */
[----:B------:R-:W1:Y:S01]  /*0010*/  LDC R6, c[0x0][0x394] ;  /* 0x0000e500ff067b82 */ /* 0x000e620000000800 */
[----:B------:R-:W2:Y:S01]  /*0020*/  S2R R5, SR_TID.X ;  /* 0x0000000000057919 */ /* 0x000ea20000002100 */
[----:B------:R-:W3:Y:S01]  /*0030*/  LDCU UR7, c[0x0][0x2fc] ;  /* 0x00005f80ff0777ac */ /* 0x000ee20008000800 */
[----:B0-----:R-:W-:Y:S01]  /*0040*/  IADD3 R1, PT, PT, R1, -0x8, RZ ;  /* 0xfffffff801017810 */ /* 0x001fe20007ffe0ff */
[----:B------:R-:W0:Y:S04]  /*0050*/  LDCU UR6, c[0x0][0x370] ;  /* 0x00006e00ff0677ac */ /* 0x000e280008000800 */
[----:B------:R-:W-:Y:S01]  /*0060*/  S2UR UR4, SR_CTAID.X ;  /* 0x00000000000479c3 */ /* 0x000fe20000002500 */
[----:B------:R-:W4:Y:S01]  /*0070*/  LDCU.64 UR8, c[0x4][0x8] ;  /* 0x01000100ff0877ac */ /* 0x000f220008000a00 */
[----:B------:R-:W0:Y:S06]  /*0080*/  LDCU.64 UR36, c[0x0][0x358] ;  /* 0x00006b00ff2477ac */ /* 0x000e2c0008000a00 */
[----:B------:R-:W0:Y:S01]  /*0090*/  S2UR UR5, SR_CTAID.Y ;  /* 0x00000000000579c3 */ /* 0x000e220000002600 */
[----:B-1----:R-:W-:-:S07]  /*00a0*/  IABS R4, R6 ;  /* 0x0000000600047213 */ /* 0x002fce0000000000 */
[----:B------:R-:W2:Y:S01]  /*00b0*/  LDC R18, c[0x0][0x360] ;  /* 0x0000d800ff127b82 */ /* 0x000ea20000000800 */
[----:B------:R-:W1:Y:S01]  /*00c0*/  I2F.RP R0, R4 ;  /* 0x0000000400007306 */ /* 0x000e620000209400 */
[----:B0-----:R-:W-:-:S07]  /*00d0*/  UIMAD UR4, UR5, UR6, UR4 ;  /* 0x00000006050472a4 */ /* 0x001fce000f8e0204 */
[----:B-1----:R-:W0:Y:S01]  /*00e0*/  MUFU.RCP R0, R0 ;  /* 0x0000000000007308 */ /* 0x002e220000001000 */
[----:B--2---:R-:W-:-:S03]  /*00f0*/  IMAD R18, R18, UR4, R5 ;  /* 0x0000000412127c24 */ /* 0x004fc6000f8e0205 */
[----:B------:R-:W1:Y:S02]  /*0100*/  LDCU UR4, c[0x0][0x2f8] ;  /* 0x00005f00ff0477ac */ /* 0x000e640008000800 */
[----:B------:R-:W-:Y:S02]  /*0110*/  IABS R19, R18 ;  /* 0x0000001200137213 */ /* 0x000fe40000000000 */
[----:B------:R-:W-:Y:S02]  /*0120*/  ISETP.GE.AND P1, PT, R18, RZ, PT ;  /* 0x000000ff1200720c */ /* 0x000fe40003f26270 */
[----:B0-----:R-:W-:-:S04]  /*0130*/  IADD3 R2, PT, PT, R0, 0xffffffe, RZ ;  /* 0x0ffffffe00027810 */ /* 0x001fc80007ffe0ff */
[----:B------:R0:W2:Y:S02]  /*0140*/  F2I.FTZ.U32.TRUNC.NTZ R3, R2 ;  /* 0x0000000200037305 */ /* 0x0000a4000021f000 */
[----:B0-----:R-:W-:Y:S02]  /*0150*/  HFMA2 R2, -RZ, RZ, 0, 0 ;  /* 0x00000000ff027431 */ /* 0x001fe400000001ff */
[----:B--2---:R-:W-:-:S04]  /*0160*/  IMAD.MOV R7, RZ, RZ, -R3 ;  /* 0x000000ffff077224 */ /* 0x004fc800078e0a03 */
[----:B------:R-:W-:-:S04]  /*0170*/  IMAD R5, R7, R4, RZ ;  /* 0x0000000407057224 */ /* 0x000fc800078e02ff */
[----:B------:R-:W-:Y:S01]  /*0180*/  IMAD.HI.U32 R3, R3, R5, R2 ;  /* 0x0000000503037227 */ /* 0x000fe200078e0002 */
[----:B------:R-:W-:Y:S02]  /*0190*/  MOV R2, 0x0 ;  /* 0x0000000000027802 */ /* 0x000fe40000000f00 */
[----:B----4-:R-:W-:Y:S02]  /*01a0*/  MOV R5, UR9 ;  /* 0x0000000900057c02 */ /* 0x010fe40008000f00 */
[----:B------:R0:W2:Y:S01]  /*01b0*/  LDC.64 R8, c[0x4][R2] ;  /* 0x0100000002087b82 */ /* 0x0000a20000000a00 */
[----:B------:R-:W-:-:S05]  /*01c0*/  IMAD.HI.U32 R3, R3, R19, RZ ;  /* 0x0000001303037227 */ /* 0x000fca00078e00ff */
[----:B------:R-:W-:-:S05]  /*01d0*/  IADD3 R3, PT, PT, -R3, RZ, RZ ;  /* 0x000000ff03037210 */ /* 0x000fca0007ffe1ff */
[----:B------:R-:W-:-:S05]  /*01e0*/  IMAD R19, R4, R3, R19 ;  /* 0x0000000304137224 */ /* 0x000fca00078e0213 */
[----:B------:R-:W-:-:S13]  /*01f0*/  ISETP.GT.U32.AND P0, PT, R4, R19, PT ;  /* 0x000000130400720c */ /* 0x000fda0003f04070 */
[----:B------:R-:W-:-:S05]  /*0200*/  @!P0 IMAD.IADD R19, R19, 0x1, -R4 ;  /* 0x0000000113138824 */ /* 0x000fca00078e0a04 */
[----:B------:R-:W-:-:S13]  /*0210*/  ISETP.GT.U32.AND P0, PT, R4, R19, PT ;  /* 0x000000130400720c */ /* 0x000fda0003f04070 */
[----:B------:R-:W-:Y:S01]  /*0220*/  @!P0 IADD3 R19, PT, PT, R19, -R4, RZ ;  /* 0x8000000413138210 */ /* 0x000fe20007ffe0ff */
[----:B------:R-:W-:Y:S01]  /*0230*/  IMAD.U32 R4, RZ, RZ, UR8 ;  /* 0x00000008ff047e24 */ /* 0x000fe2000f8e00ff */
[----:B------:R-:W-:Y:S02]  /*0240*/  ISETP.NE.AND P0, PT, R6, RZ, PT ;  /* 0x000000ff0600720c */ /* 0x000fe40003f05270 */
[----:B------:R-:W-:Y:S02]  /*0250*/  @!P1 IADD3 R19, PT, PT, -R19, RZ, RZ ;  /* 0x000000ff13139210 */ /* 0x000fe40007ffe1ff */
[----:B-1----:R-:W-:-:S04]  /*0260*/  IADD3 R16, P1, PT, R1, UR4, RZ ;  /* 0x0000000401107c10 */ /* 0x002fc8000ff3e0ff */
[----:B---3--:R-:W-:-:S05]  /*0270*/  IADD3.X R17, PT, PT, RZ, UR7, RZ, P1, !PT ;  /* 0x00000007ff117c10 */ /* 0x008fca0008ffe4ff */
[----:B------:R-:W-:Y:S02]  /*0280*/  @!P0 LOP3.LUT R19, RZ, R6, RZ, 0x33, !PT ;  /* 0x00000006ff138212 */ /* 0x000fe400078e33ff */
[----:B0-2---:R-:W-:-:S07]  /*0290*/  CS2R R6, SRZ ;  /* 0x0000000000067805 */ /* 0x005fce000001ff00 */
[----:B------:R-:W-:-:S07]  /*02a0*/  LEPC R20, `(.L_x_0) ;  /* 0x000000001014794e */ /* 0x000fce0000000000 */
[----:B------:R-:W-:Y:S05]  /*02b0*/  CALL.ABS.NOINC R8 ;  /* 0x0000000008007343 */ /* 0x000fea0003c00000 */
.L_x_0:
[----:B------:R-:W0:Y:S01]  /*02c0*/  LDC.64 R8, c[0x0][0x388] ;  /* 0x0000e200ff087b82 */ /* 0x000e220000000a00 */
[----:B------:R-:W1:Y:S01]  /*02d0*/  LDCU.64 UR4, c[0x4][0x10] ;  /* 0x01000200ff0477ac */ /* 0x000e620008000a00 */
[----:B0-----:R-:W2:Y:S04]  /*02e0*/  LDG.E.64 R8, desc[UR36][R8.64] ;  /* 0x0000002408087981 */ /* 0x001ea8000c1e1b00 */
[----:B--2---:R-:W2:Y:S02]  /*02f0*/  LD.E R0, desc[UR36][R8.64] ;  /* 0x0000002408007980 */ /* 0x004ea4000c101900 */
[----:B------:R-:W0:Y:S01]  /*0300*/  LDC.64 R2, c[0x4][R2] ;  /* 0x0100000002027b82 */ /* 0x000e220000000a00 */
[----:B-1----:R-:W-:Y:S01]  /*0310*/  IMAD.U32 R4, RZ, RZ, UR4 ;  /* 0x00000004ff047e24 */ /* 0x002fe2000f8e00ff */
[----:B------:R-:W-:Y:S01]  /*0320*/  MOV R5, UR5 ;  /* 0x0000000500057c02 */ /* 0x000fe20008000f00 */
[----:B------:R-:W-:Y:S01]  /*0330*/  IMAD.MOV.U32 R7, RZ, RZ, R17 ;  /* 0x000000ffff077224 */ /* 0x000fe200078e0011 */
[----:B------:R-:W-:Y:S01]  /*0340*/  MOV R6, R16 ;  /* 0x0000001000067202 */ /* 0x000fe20000000f00 */
[----:B--2---:R-:W1:Y:S02]  /*0350*/  F2F.F64.F32 R10, R0 ;  /* 0x00000000000a7310 */ /* 0x004e640000201800 */
[----:B01----:R1:W-:Y:S04]  /*0360*/  STL.64 [R1], R10 ;  /* 0x0000000a01007387 */ /* 0x0033e80000100a00 */
[----:B------:R-:W-:-:S07]  /*0370*/  LEPC R20, `(.L_x_1) ;  /* 0x000000001014794e */ /* 0x000fce0000000000 */
[----:B-1----:R-:W-:Y:S05]  /*0380*/  CALL.ABS.NOINC R2 ;  /* 0x0000000002007343 */ /* 0x002fea0003c00000 */
.L_x_1:
[----:B------:R-:W0:Y:S01]  /*0390*/  LDC R0, c[0x0][0x390] ;  /* 0x0000e400ff007b82 */ /* 0x000e220000000800 */
[----:B------:R-:W1:Y:S01]  /*03a0*/  LDCU UR4, c[0x0][0x380] ;  /* 0x00007000ff0477ac */ /* 0x000e620008000800 */
[----:B0-----:R-:W-:-:S04]  /*03b0*/  ISETP.GE.AND P0, PT, R0, 0x1, PT ;  /* 0x000000010000780c */ /* 0x001fc80003f06270 */
[----:B-1----:R-:W-:-:S13]  /*03c0*/  ISETP.GE.OR P0, PT, R18, UR4, !P0 ;  /* 0x0000000412007c0c */ /* 0x002fda000c706670 */
[----:B------:R-:W-:Y:S05]  /*03d0*/  @P0 EXIT ;  /* 0x000000000000094d */ /* 0x000fea0003800000 */
[----:B------:R-:W0:Y:S01]  /*03e0*/  LDC R6, c[0x0][0x394] ;  /* 0x0000e500ff067b82 */ /* 0x000e220000000800 */
[----:B------:R-:W-:Y:S02]  /*03f0*/  IABS R8, R18 ;  /* 0x0000001200087213 */ /* 0x000fe40000000000 */
[-C--:B0-----:R-:W-:Y:S02]  /*0400*/  IABS R4, R6.reuse ;  /* 0x0000000600047213 */ /* 0x081fe40000000000 */
[----:B------:R-:W-:Y:S02]  /*0410*/  LOP3.LUT R18, R18, R6, RZ, 0x3c, !PT ;  /* 0x0000000612127212 */ /* 0x000fe400078e3cff */
[----:B------:R-:W0:Y:S02]  /*0420*/  I2F.RP R5, R4 ;  /* 0x0000000400057306 */ /* 0x000e240000209400 */
[----:B------:R-:W-:Y:S02]  /*0430*/  ISETP.GE.AND P0, PT, R18, RZ, PT ;  /* 0x000000ff1200720c */ /* 0x000fe40003f06270 */
[----:B------:R-:W-:-:S04]  /*0440*/  LOP3.LUT R18, R0, 0x7, RZ, 0xc0, !PT ;  /* 0x0000000700127812 */ /* 0x000fc800078ec0ff */
[----:B0-----:R-:W0:Y:S02]  /*0450*/  MUFU.RCP R5, R5 ;  /* 0x0000000500057308 */ /* 0x001e240000001000 */
[----:B0-----:R-:W-:-:S06]  /*0460*/  IADD3 R2, PT, PT, R5, 0xffffffe, RZ ;  /* 0x0ffffffe05027810 */ /* 0x001fcc0007ffe0ff */
[----:B------:R0:W1:Y:S02]  /*0470*/  F2I.FTZ.U32.TRUNC.NTZ R3, R2 ;  /* 0x0000000200037305 */ /* 0x000064000021f000 */
[----:B0-----:R-:W-:Y:S01]  /*0480*/  HFMA2 R2, -RZ, RZ, 0, 0 ;  /* 0x00000000ff027431 */ /* 0x001fe200000001ff */
[----:B-1----:R-:W-:-:S05]  /*0490*/  IADD3 R7, PT, PT, RZ, -R3, RZ ;  /* 0x80000003ff077210 */ /* 0x002fca0007ffe0ff */
[----:B------:R-:W-:-:S04]  /*04a0*/  IMAD R7, R7, R4, RZ ;  /* 0x0000000407077224 */ /* 0x000fc800078e02ff */
[----:B------:R-:W-:-:S04]  /*04b0*/  IMAD.HI.U32 R7, R3, R7, R2 ;  /* 0x0000000703077227 */ /* 0x000fc800078e0002 */
[----:B------:R-:W-:Y:S01]  /*04c0*/  IMAD.MOV.U32 R3, RZ, RZ, R8 ;  /* 0x000000ffff037224 */ /* 0x000fe200078e0008 */
[----:B------:R-:W-:-:S03]  /*04d0*/  MOV R8, RZ ;  /* 0x000000ff00087202 */ /* 0x000fc60000000f00 */
[----:B------:R-:W-:-:S05]  /*04e0*/  IMAD.HI.U32 R7, R7, R3, RZ ;  /* 0x0000000307077227 */ /* 0x000fca00078e00ff */
[----:B------:R-:W-:-:S05]  /*04f0*/  IADD3 R5, PT, PT, -R7, RZ, RZ ;  /* 0x000000ff07057210 */ /* 0x000fca0007ffe1ff */
[----:B------:R-:W-:-:S05]  /*0500*/  IMAD R3, R4, R5, R3 ;  /* 0x0000000504037224 */ /* 0x000fca00078e0203 */
[----:B------:R-:W-:-:S13]  /*0510*/  ISETP.GT.U32.AND P2, PT, R4, R3, PT ;  /* 0x000000030400720c */ /* 0x000fda0003f44070 */
[-C--:B------:R-:W-:Y:S02]  /*0520*/  @!P2 IADD3 R3, PT, PT, R3, -R4.reuse, RZ ;  /* 0x800000040303a210 */ /* 0x080fe40007ffe0ff */
[----:B------:R-:W-:Y:S02]  /*0530*/  @!P2 IADD3 R7, PT, PT, R7, 0x1, RZ ;  /* 0x000000010707a810 */ /* 0x000fe40007ffe0ff */
[----:B------:R-:W-:Y:S02]  /*0540*/  ISETP.GE.U32.AND P1, PT, R3, R4, PT ;  /* 0x000000040300720c */ /* 0x000fe40003f26070 */
[----:B------:R-:W-:-:S11]  /*0550*/  ISETP.NE.AND P2, PT, R6, RZ, PT ;  /* 0x000000ff0600720c */ /* 0x000fd60003f45270 */
[----:B------:R-:W-:Y:S01]  /*0560*/  @P1 VIADD R7, R7, 0x1 ;  /* 0x0000000107071836 */ /* 0x000fe20000000000 */
[----:B------:R-:W-:-:S04]  /*0570*/  ISETP.GE.U32.AND P1, PT, R0, 0x8, PT ;  /* 0x000000080000780c */ /* 0x000fc80003f26070 */
[----:B------:R-:W-:Y:S02]  /*0580*/  @!P0 IADD3 R7, PT, PT, -R7, RZ, RZ ;  /* 0x000000ff07078210 */ /* 0x000fe40007ffe1ff */
[----:B------:R-:W-:Y:S02]  /*0590*/  @!P2 LOP3.LUT R7, RZ, R6, RZ, 0x33, !PT ;  /* 0x00000006ff07a212 */ /* 0x000fe400078e33ff */
[----:B------:R-:W-:-:S03]  /*05a0*/  ISETP.NE.AND P0, PT, R18, RZ, PT ;  /* 0x000000ff1200720c */ /* 0x000fc60003f05270 */
[----:B------:R-:W-:-:S05]  /*05b0*/  IMAD R4, R7, R6, RZ ;  /* 0x0000000607047224 */ /* 0x000fca00078e02ff */
[----:B------:R-:W-:Y:S01]  /*05c0*/  IADD3 R9, PT, PT, R19, R4, RZ ;  /* 0x0000000413097210 */ /* 0x000fe20007ffe0ff */
[----:B------:R-:W-:Y:S06]  /*05d0*/  @!P1 BRA `(.L_x_2) ;  /* 0x0000000000e49947 */ /* 0x000fec0003800000 */
[----:B------:R-:W0:Y:S01]  /*05e0*/  LDCU.64 UR4, c[0x0][0x388] ;  /* 0x00007100ff0477ac */ /* 0x000e220008000a00 */
[----:B------:R-:W1:Y:S01]  /*05f0*/  LDC.64 R2, c[0x0][0x398] ;  /* 0x0000e600ff027b82 */ /* 0x000e620000000a00 */
[----:B------:R-:W-:Y:S01]  /*0600*/  LOP3.LUT R8, R0, 0x7ffffff8, RZ, 0xc0, !PT ;  /* 0x7ffffff800087812 */ /* 0x000fe200078ec0ff */
[----:B------:R-:W-:Y:S01]  /*0610*/  BSSY.RECONVERGENT B0, `(.L_x_2) ;  /* 0x0000035000007945 */ /* 0x000fe20003800200 */
[----:B------:R-:W-:-:S03]  /*0620*/  IMAD R11, R4, R0, R19 ;  /* 0x00000000040b7224 */ /* 0x000fc600078e0213 */
[----:B------:R-:W-:Y:S01]  /*0630*/  IMAD.MOV R10, RZ, RZ, -R8 ;  /* 0x000000ffff0a7224 */ /* 0x000fe200078e0a08 */
[----:B0-----:R-:W-:-:S04]  /*0640*/  UIADD3 UR4, UP0, UPT, UR4, 0x20, URZ ;  /* 0x0000002004047890 */ /* 0x001fc8000ff1e0ff */
[----:B------:R-:W-:Y:S02]  /*0650*/  UIADD3.X UR5, UPT, UPT, URZ, UR5, URZ, UP0, !UPT ;  /* 0x00000005ff057290 */ /* 0x000fe400087fe4ff */
[----:B------:R-:W-:-:S04]  /*0660*/  MOV R4, UR4 ;  /* 0x0000000400047c02 */ /* 0x000fc80008000f00 */
[----:B------:R-:W-:-:S07]  /*0670*/  MOV R5, UR5 ;  /* 0x0000000500057c02 */ /* 0x000fce0008000f00 */
.L_x_3:
[----:B--2---:R-:W2:Y:S02]  /*0680*/  LDG.E.64 R12, desc[UR36][R4.64+-0x20] ;  /* 0xffffe024040c7981 */ /* 0x004ea4000c1e1b00 */
[----:B--2---:R-:W-:-:S05]  /*0690*/  IMAD.WIDE R16, R9, 0x4, R12 ;  /* 0x0000000409107825 */ /* 0x004fca00078e020c */
[----:B------:R-:W2:Y:S01]  /*06a0*/  LD.E R25, desc[UR36][R16.64] ;  /* 0x0000002410197980 */ /* 0x000ea2000c101900 */
[----:B-1----:R-:W-:-:S05]  /*06b0*/  IMAD.WIDE R12, R11, 0x4, R2 ;  /* 0x000000040b0c7825 */ /* 0x002fca00078e0202 */
[----:B--2---:R0:W-:Y:S04]  /*06c0*/  STG.E desc[UR36][R12.64], R25 ;  /* 0x000000190c007986 */ /* 0x0041e8000c101924 */
[----:B------:R-:W2:Y:S02]  /*06d0*/  LDG.E.64 R14, desc[UR36][R4.64+-0x18] ;  /* 0xffffe824040e7981 */ /* 0x000ea4000c1e1b00 */
[----:B--2---:R-:W-:-:S06]  /*06e0*/  IMAD.WIDE R20, R9, 0x4, R14 ;  /* 0x0000000409147825 */ /* 0x004fcc00078e020e */
[----:B------:R-:W2:Y:S01]  /*06f0*/  LD.E R21, desc[UR36][R20.64] ;  /* 0x0000002414157980 */ /* 0x000ea2000c101900 */
[----:B------:R-:W-:-:S05]  /*0700*/  IMAD.WIDE R14, R6, 0x4, R12 ;  /* 0x00000004060e7825 */ /* 0x000fca00078e020c */
[----:B--2---:R1:W-:Y:S04]  /*0710*/  STG.E desc[UR36][R14.64], R21 ;  /* 0x000000150e007986 */ /* 0x0043e8000c101924 */
[----:B------:R-:W2:Y:S02]  /*0720*/  LDG.E.64 R22, desc[UR36][R4.64+-0x10] ;  /* 0xfffff02404167981 */ /* 0x000ea4000c1e1b00 */
[----:B--2---:R-:W-:-:S06]  /*0730*/  IMAD.WIDE R22, R9, 0x4, R22 ;  /* 0x0000000409167825 */ /* 0x004fcc00078e0216 */
[----:B------:R-:W2:Y:S01]  /*0740*/  LD.E R23, desc[UR36][R22.64] ;  /* 0x0000002416177980 */ /* 0x000ea2000c101900 */
[----:B------:R-:W-:-:S05]  /*0750*/  IMAD.WIDE R16, R6, 0x4, R14 ;  /* 0x0000000406107825 */ /* 0x000fca00078e020e */
[----:B--2---:R2:W-:Y:S04]  /*0760*/  STG.E desc[UR36][R16.64], R23 ;  /* 0x0000001710007986 */ /* 0x0045e8000c101924 */
[----:B0-----:R-:W3:Y:S02]  /*0770*/  LDG.E.64 R12, desc[UR36][R4.64+-0x8] ;  /* 0xfffff824040c7981 */ /* 0x001ee4000c1e1b00 */
[----:B---3--:R-:W-:-:S06]  /*0780*/  IMAD.WIDE R24, R9, 0x4, R12 ;  /* 0x0000000409187825 */ /* 0x008fcc00078e020c */
[----:B------:R-:W3:Y:S01]  /*0790*/  LD.E R25, desc[UR36][R24.64] ;  /* 0x0000002418197980 */ /* 0x000ee2000c101900 */
[----:B------:R-:W-:-:S05]  /*07a0*/  IMAD.WIDE R12, R6, 0x4, R16 ;  /* 0x00000004060c7825 */ /* 0x000fca00078e0210 */
[----:B---3--:R0:W-:Y:S04]  /*07b0*/  STG.E desc[UR36][R12.64], R25 ;  /* 0x000000190c007986 */ /* 0x0081e8000c101924 */
[----:B-1----:R-:W3:Y:S02]  /*07c0*/  LDG.E.64 R14, desc[UR36][R4.64] ;  /* 0x00000024040e7981 */ /* 0x002ee4000c1e1b00 */
[----:B---3--:R-:W-:-:S06]  /*07d0*/  IMAD.WIDE R20, R9, 0x4, R14 ;  /* 0x0000000409147825 */ /* 0x008fcc00078e020e */
[----:B------:R-:W3:Y:S01]  /*07e0*/  LD.E R21, desc[UR36][R20.64] ;  /* 0x0000002414157980 */ /* 0x000ee2000c101900 */
[----:B------:R-:W-:-:S05]  /*07f0*/  IMAD.WIDE R14, R6, 0x4, R12 ;  /* 0x00000004060e7825 */ /* 0x000fca00078e020c */
[----:B---3--:R1:W-:Y:S04]  /*0800*/  STG.E desc[UR36][R14.64], R21 ;  /* 0x000000150e007986 */ /* 0x0083e8000c101924 */
[----:B--2---:R-:W2:Y:S02]  /*0810*/  LDG.E.64 R16, desc[UR36][R4.64+0x8] ;  /* 0x0000082404107981 */ /* 0x004ea4000c1e1b00 */
        /* <DEDUP_REMOVED lines=12> */
[----:B------:R-:W-:Y:S01]  /*08e0*/  IMAD.WIDE R20, R6, 0x4, R12 ;  /* 0x0000000406147825 */ /* 0x000fe200078e020c */
[----:B------:R-:W-:Y:S02]  /*08f0*/  IADD3 R10, PT, PT, R10, 0x8, RZ ;  /* 0x000000080a0a7810 */ /* 0x000fe40007ffe0ff */
[----:B------:R-:W-:Y:S02]  /*0900*/  IADD3 R4, P2, PT, R4, 0x40, RZ ;  /* 0x0000004004047810 */ /* 0x000fe40007f5e0ff */
[----:B------:R-:W-:Y:S02]  /*0910*/  ISETP.NE.AND P1, PT, R10, RZ, PT ;  /* 0x000000ff0a00720c */ /* 0x000fe40003f25270 */
[----:B------:R-:W-:Y:S01]  /*0920*/  LEA R11, R6, R11, 0x3 ;  /* 0x0000000b060b7211 */ /* 0x000fe200078e18ff */
[----:B------:R-:W-:Y:S01]  /*0930*/  IMAD.X R5, RZ, RZ, R5, P2 ;  /* 0x000000ffff057224 */ /* 0x000fe200010e0605 */
[----:B---3--:R2:W-:Y:S09]  /*0940*/  STG.E desc[UR36][R20.64], R15 ;  /* 0x0000000f14007986 */ /* 0x0085f2000c101924 */
[----:B------:R-:W-:Y:S05]  /*0950*/  @P1 BRA `(.L_x_3) ;  /* 0xfffffffc00481947 */ /* 0x000fea000383ffff */
[----:B------:R-:W-:Y:S05]  /*0960*/  BSYNC.RECONVERGENT B0 ;  /* 0x0000000000007941 */ /* 0x000fea0003800200 */
.L_x_2:
[----:B------:R-:W-:Y:S05]  /*0970*/  @!P0 EXIT ;  /* 0x000000000000894d */ /* 0x000fea0003800000 */
[----:B------:R-:W-:Y:S02]  /*0980*/  ISETP.GE.U32.AND P0, PT, R18, 0x4, PT ;  /* 0x000000041200780c */ /* 0x000fe40003f06070 */
[----:B--2---:R-:W-:-:S04]  /*0990*/  LOP3.LUT R20, R0, 0x3, RZ, 0xc0, !PT ;  /* 0x0000000300147812 */ /* 0x004fc800078ec0ff */
[----:B------:R-:W-:-:S07]  /*09a0*/  ISETP.NE.AND P1, PT, R20, RZ, PT ;  /* 0x000000ff1400720c */ /* 0x000fce0003f25270 */
[----:B------:R-:W-:Y:S06]  /*09b0*/  @!P0 BRA `(.L_x_4) ;  /* 0x0000000000688947 */ /* 0x000fec0003800000 */
[----:B------:R-:W0:Y:S08]  /*09c0*/  LDC.64 R2, c[0x0][0x388] ;  /* 0x0000e200ff027b82 */ /* 0x000e300000000a00 */
[----:B------:R-:W1:Y:S01]  /*09d0*/  LDC.64 R10, c[0x0][0x398] ;  /* 0x0000e600ff0a7b82 */ /* 0x000e620000000a00 */
[----:B0-----:R-:W-:-:S05]  /*09e0*/  IMAD.WIDE.U32 R2, R8, 0x8, R2 ;  /* 0x0000000808027825 */ /* 0x001fca00078e0002 */
[----:B------:R-:W2:Y:S01]  /*09f0*/  LDG.E.64 R4, desc[UR36][R2.64] ;  /* 0x0000002402047981 */ /* 0x000ea2000c1e1b00 */
[----:B------:R-:W-:Y:S02]  /*0a00*/  IMAD R12, R7, R0, R8 ;  /* 0x00000000070c7224 */ /* 0x000fe400078e0208 */
[----:B--2---:R-:W-:-:S05]  /*0a10*/  IMAD.WIDE R4, R9, 0x4, R4 ;  /* 0x0000000409047825 */ /* 0x004fca00078e0204 */
[----:B------:R-:W2:Y:S01]  /*0a20*/  LD.E R21, desc[UR36][R4.64] ;  /* 0x0000002404157980 */ /* 0x000ea2000c101900 */
[----:B------:R-:W-:-:S04]  /*0a30*/  IMAD R13, R12, R6, R19 ;  /* 0x000000060c0d7224 */ /* 0x000fc800078e0213 */
[----:B-1----:R-:W-:-:S05]  /*0a40*/  IMAD.WIDE R10, R13, 0x4, R10 ;  /* 0x000000040d0a7825 */ /* 0x002fca00078e020a */
[----:B--2---:R0:W-:Y:S04]  /*0a50*/  STG.E desc[UR36][R10.64], R21 ;  /* 0x000000150a007986 */ /* 0x0041e8000c101924 */
[----:B------:R-:W2:Y:S02]  /*0a60*/  LDG.E.64 R12, desc[UR36][R2.64+0x8] ;  /* 0x00000824020c7981 */ /* 0x000ea4000c1e1b00 */
[----:B--2---:R-:W-:-:S05]  /*0a70*/  IMAD.WIDE R12, R9, 0x4, R12 ;  /* 0x00000004090c7825 */ /* 0x004fca00078e020c */
        /* <DEDUP_REMOVED lines=8> */
[----:B0-----:R-:W2:Y:S02]  /*0b00*/  LDG.E.64 R10, desc[UR36][R2.64+0x18] ;  /* 0x00001824020a7981 */ /* 0x001ea4000c1e1b00 */
[----:B--2---:R-:W-:-:S06]  /*0b10*/  IMAD.WIDE R10, R9, 0x4, R10 ;  /* 0x00000004090a7825 */ /* 0x004fcc00078e020a */
[----:B------:R-:W2:Y:S01]  /*0b20*/  LD.E R11, desc[UR36][R10.64] ;  /* 0x000000240a0b7980 */ /* 0x000ea2000c101900 */
[----:B------:R-:W-:Y:S01]  /*0b30*/  IMAD.WIDE R12, R6, 0x4, R16 ;  /* 0x00000004060c7825 */ /* 0x000fe200078e0210 */
[----:B------:R-:W-:-:S04]  /*0b40*/  IADD3 R8, PT, PT, R8, 0x4, RZ ;  /* 0x0000000408087810 */ /* 0x000fc80007ffe0ff */
[----:B--2---:R1:W-:Y:S03]  /*0b50*/  STG.E desc[UR36][R12.64], R11 ;  /* 0x0000000b0c007986 */ /* 0x0043e6000c101924 */
.L_x_4:
[----:B------:R-:W-:Y:S05]  /*0b60*/  @!P1 EXIT ;  /* 0x000000000000994d */ /* 0x000fea0003800000 */
[----:B------:R-:W-:Y:S02]  /*0b70*/  ISETP.NE.AND P0, PT, R20, 0x1, PT ;  /* 0x000000011400780c */ /* 0x000fe40003f05270 */
[----:B------:R-:W-:-:S04]  /*0b80*/  LOP3.LUT R2, R0, 0x1, RZ, 0xc0, !PT ;  /* 0x0000000100027812 */ /* 0x000fc800078ec0ff */
[----:B------:R-:W-:-:S07]  /*0b90*/  ISETP.NE.U32.AND P1, PT, R2, 0x1, PT ;  /* 0x000000010200780c */ /* 0x000fce0003f25070 */
[----:B------:R-:W-:Y:S06]  /*0ba0*/  @!P0 BRA `(.L_x_5) ;  /* 0x0000000000408947 */ /* 0x000fec0003800000 */
[----:B------:R-:W0:Y:S08]  /*0bb0*/  LDC.64 R2, c[0x0][0x388] ;  /* 0x0000e200ff027b82 */ /* 0x000e300000000a00 */
[----:B-1----:R-:W1:Y:S01]  /*0bc0*/  LDC.64 R4, c[0x0][0x398] ;  /* 0x0000e600ff047b82 */ /* 0x002e620000000a00 */
[----:B0-----:R-:W-:-:S05]  /*0bd0*/  IMAD.WIDE.U32 R10, R8, 0x8, R2 ;  /* 0x00000008080a7825 */ /* 0x001fca00078e0002 */
[----:B------:R-:W2:Y:S01]  /*0be0*/  LDG.E.64 R2, desc[UR36][R10.64] ;  /* 0x000000240a027981 */ /* 0x000ea2000c1e1b00 */
[----:B------:R-:W-:Y:S02]  /*0bf0*/  IMAD R12, R7, R0, R8 ;  /* 0x00000000070c7224 */ /* 0x000fe400078e0208 */
[----:B--2---:R-:W-:-:S06]  /*0c00*/  IMAD.WIDE R2, R9, 0x4, R2 ;  /* 0x0000000409027825 */ /* 0x004fcc00078e0202 */
[----:B------:R-:W2:Y:S01]  /*0c10*/  LD.E R3, desc[UR36][R2.64] ;  /* 0x0000002402037980 */ /* 0x000ea2000c101900 */
[----:B------:R-:W-:-:S04]  /*0c20*/  IMAD R13, R12, R6, R19 ;  /* 0x000000060c0d7224 */ /* 0x000fc800078e0213 */
[----:B-1----:R-:W-:-:S05]  /*0c30*/  IMAD.WIDE R12, R13, 0x4, R4 ;  /* 0x000000040d0c7825 */ /* 0x002fca00078e0204 */
[----:B--2---:R0:W-:Y:S04]  /*0c40*/  STG.E desc[UR36][R12.64], R3 ;  /* 0x000000030c007986 */ /* 0x0041e8000c101924 */
[----:B------:R-:W2:Y:S02]  /*0c50*/  LDG.E.64 R4, desc[UR36][R10.64+0x8] ;  /* 0x000008240a047981 */ /* 0x000ea4000c1e1b00 */
[----:B--2---:R-:W-:-:S06]  /*0c60*/  IMAD.WIDE R4, R9, 0x4, R4 ;  /* 0x0000000409047825 */ /* 0x004fcc00078e0204 */
[----:B------:R-:W2:Y:S01]  /*0c70*/  LD.E R5, desc[UR36][R4.64] ;  /* 0x0000002404057980 */ /* 0x000ea2000c101900 */
[----:B------:R-:W-:Y:S01]  /*0c80*/  IMAD.WIDE R14, R6, 0x4, R12 ;  /* 0x00000004060e7825 */ /* 0x000fe200078e020c */
[----:B------:R-:W-:-:S04]  /*0c90*/  IADD3 R8, PT, PT, R8, 0x2, RZ ;  /* 0x0000000208087810 */ /* 0x000fc80007ffe0ff */
[----:B--2---:R0:W-:Y:S03]  /*0ca0*/  STG.E desc[UR36][R14.64], R5 ;  /* 0x000000050e007986 */ /* 0x0041e6000c101924 */
.L_x_5:
[----:B------:R-:W-:Y:S05]  /*0cb0*/  @P1 EXIT ;  /* 0x000000000000194d */ /* 0x000fea0003800000 */
[----:B0-----:R-:W0:Y:S08]  /*0cc0*/  LDC.64 R2, c[0x0][0x388] ;  /* 0x0000e200ff027b82 */ /* 0x001e300000000a00 */
[----:B-1----:R-:W1:Y:S01]  /*0cd0*/  LDC.64 R10, c[0x0][0x398] ;  /* 0x0000e600ff0a7b82 */ /* 0x002e620000000a00 */
[----:B0-----:R-:W-:-:S06]  /*0ce0*/  IMAD.WIDE.U32 R2, R8, 0x8, R2 ;  /* 0x0000000808027825 */ /* 0x001fcc00078e0002 */
[----:B------:R-:W2:Y:S01]  /*0cf0*/  LDG.E.64 R2, desc[UR36][R2.64] ;  /* 0x0000002402027981 */ /* 0x000ea2000c1e1b00 */
[----:B------:R-:W-:Y:S02]  /*0d00*/  IMAD R0, R7, R0, R8 ;  /* 0x0000000007007224 */ /* 0x000fe400078e0208 */
[----:B--2---:R-:W-:-:S06]  /*0d10*/  IMAD.WIDE R4, R9, 0x4, R2 ;  /* 0x0000000409047825 */ /* 0x004fcc00078e0202 */
[----:B------:R-:W2:Y:S01]  /*0d20*/  LD.E R5, desc[UR36][R4.64] ;  /* 0x0000002404057980 */ /* 0x000ea2000c101900 */
[----:B------:R-:W-:-:S04]  /*0d30*/  IMAD R7, R0, R6, R19 ;  /* 0x0000000600077224 */ /* 0x000fc800078e0213 */
[----:B-1----:R-:W-:-:S05]  /*0d40*/  IMAD.WIDE R6, R7, 0x4, R10 ;  /* 0x0000000407067825 */ /* 0x002fca00078e020a */
[----:B--2---:R-:W-:Y:S01]  /*0d50*/  STG.E desc[UR36][R6.64], R5 ;  /* 0x0000000506007986 */ /* 0x004fe2000c101924 */
[----:B------:R-:W-:Y:S05]  /*0d60*/  EXIT ;  /* 0x000000000000794d */ /* 0x000fea0003800000 */
.L_x_6:
[----:B------:R-:W-:-:S00]  /*0d70*/  BRA `(.L_x_6) ;  /* 0xfffffffc00fc7947 */ /* 0x000fc0000383ffff */
[----:B------:R-:W-:-:S00]  /*0d80*/  NOP ;  /* 0x0000000000007918 */ /* 0x000fc00000000000 */
[----:B------:R-:W-:-:S00]  /*0d90*/  NOP ;  /* 0x0000000000007918 */ /* 0x000fc00000000000 */
[----:B------:R-:W-:-:S00]  /*0da0*/  NOP ;  /* 0x0000000000007918 */ /* 0x000fc00000000000 */
[----:B------:R-:W-:-:S00]  /*0db0*/  NOP ;  /* 0x0000000000007918 */ /* 0x000fc00000000000 */
[----:B------:R-:W-:-:S00]  /*0dc0*/  NOP ;  /* 0x0000000000007918 */ /* 0x000fc00000000000 */
[----:B------:R-:W-:-:S00]  /*0dd0*/  NOP ;  /* 0x0000000000007918 */ /* 0x000fc00000000000 */
[----:B------:R-:W-:-:S00]  /*0de0*/  NOP ;  /* 0x0000000000007918 */ /* 0x000fc00000000000 */
[----:B------:R-:W-:-:S00]  /*0df0*/  NOP ;  /* 0x0000000000007918 */ /* 0x000fc00000000000 */
.L_x_10:


//--------------------- .text.append              --------------------------
	.section	.text.append,"ax",@progbits
	.align	128
        .global         append
        .type           append,@function
        .size           append,(.L_x_11 - append)
        .other          append,@"STO_CUDA_ENTRY STV_DEFAULT"
append:
.text.append:
[----:B------:R-:W-:Y:S01]  /*0000*/  LDC R1, c[0x0][0x37c] ;  /* 0x0000df00ff017b82 */ /* 0x000fe20000000800 */
[----:B------:R-:W0:Y:S07]  /*0010*/  S2R R0, SR_TID.X ;  /* 0x0000000000007919 */ /* 0x000e2e0000002100 */
[----:B------:R-:W0:Y:S01]  /*0020*/  S2UR UR4, SR_CTAID.X ;  /* 0x00000000000479c3 */ /* 0x000e220000002500 */
[----:B------:R-:W1:Y:S07]  /*0030*/  LDCU UR5, c[0x0][0x390] ;  /* 0x00007200ff0577ac */ /* 0x000e6e0008000800 */
[----:B------:R-:W0:Y:S02]  /*0040*/  LDC R7, c[0x0][0x360] ;  /* 0x0000d800ff077b82 */ /* 0x000e240000000800 */
[----:B0-----:R-:W-:-:S05]  /*0050*/  IMAD R7, R7, UR4, R0 ;  /* 0x0000000407077c24 */ /* 0x001fca000f8e0200 */
[----:B-1----:R-:W-:-:S13]  /*0060*/  ISETP.GE.AND P0, PT, R7, UR5, PT ;  /* 0x0000000507007c0c */ /* 0x002fda000bf06270 */
[----:B------:R-:W-:Y:S05]  /*0070*/  @P0 EXIT ;  /* 0x000000000000094d */ /* 0x000fea0003800000 */
[----:B------:R-:W0:Y:S01]  /*0080*/  LDC.64 R2, c[0x0][0x380] ;  /* 0x0000e000ff027b82 */ /* 0x000e220000000a00 */
[----:B------:R-:W1:Y:S01]  /*0090*/  LDCU.64 UR4, c[0x0][0x358] ;  /* 0x00006b00ff0477ac */ /* 0x000e620008000a00 */
[----:B------:R-:W2:Y:S06]  /*00a0*/  LDCU UR6, c[0x0][0x394] ;  /* 0x00007280ff0677ac */ /* 0x000eac0008000800 */
[----:B------:R-:W3:Y:S01]  /*00b0*/  LDC.64 R4, c[0x0][0x388] ;  /* 0x0000e200ff047b82 */ /* 0x000ee20000000a00 */
[----:B0-----:R-:W-:-:S06]  /*00c0*/  IMAD.WIDE R2, R7, 0x4, R2 ;  /* 0x0000000407027825 */ /* 0x001fcc00078e0202 */
[----:B-1----:R-:W4:Y:S01]  /*00d0*/  LDG.E R3, desc[UR4][R2.64] ;  /* 0x0000000402037981 */ /* 0x002f22000c1e1900 */
[----:B--2---:R-:W-:-:S05]  /*00e0*/  IADD3 R7, PT, PT, R7, UR6, RZ ;  /* 0x0000000607077c10 */ /* 0x004fca000fffe0ff */
[----:B---3--:R-:W-:-:S05]  /*00f0*/  IMAD.WIDE R4, R7, 0x4, R4 ;  /* 0x0000000407047825 */ /* 0x008fca00078e0204 */
[----:B----4-:R-:W-:Y:S01]  /*0100*/  STG.E desc[UR4][R4.64], R3 ;  /* 0x0000000304007986 */ /* 0x010fe2000c101904 */
[----:B------:R-:W-:Y:S05]  /*0110*/  EXIT ;  /* 0x000000000000794d */ /* 0x000fea0003800000 */
.L_x_7:
        /* <DEDUP_REMOVED lines=14> */
.L_x_11:


//--------------------- .text.cat_number_4_expend --------------------------
	.section	.text.cat_number_4_expend,"ax",@progbits
	.align	128
        .global         cat_number_4_expend
        .type           cat_number_4_expend,@function
        .size           cat_number_4_expend,(.L_x_12 - cat_number_4_expend)
        .other          cat_number_4_expend,@"STO_CUDA_ENTRY STV_DEFAULT"
cat_number_4_expend:
.text.cat_number_4_expend:
[----:B------:R-:W-:Y:S01]  /*0000*/  LDC R1, c[0x0][0x37c] ;  /* 0x0000df00ff017b82 */ /* 0x000fe20000000800 */
[----:B------:R-:W0:Y:S07]  /*0010*/  S2R R3, SR_TID.X ;  /* 0x0000000000037919 */ /* 0x000e2e0000002100 */
[----:B------:R-:W-:Y:S01]  /*0020*/  S2UR UR4, SR_CTAID.X ;  /* 0x00000000000479c3 */ /* 0x000fe20000002500 */
[----:B------:R-:W1:Y:S01]  /*0030*/  LDCU UR6, c[0x0][0x370] ;  /* 0x00006e00ff0677ac */ /* 0x000e620008000800 */
[----:B------:R-:W2:Y:S06]  /*0040*/  LDCU.64 UR8, c[0x0][0x380] ;  /* 0x00007000ff0877ac */ /* 0x000eac0008000a00 */
[----:B------:R-:W1:Y:S08]  /*0050*/  S2UR UR5, SR_CTAID.Y ;  /* 0x00000000000579c3 */ /* 0x000e700000002600 */
[----:B------:R-:W0:Y:S01]  /*0060*/  LDC R0, c[0x0][0x360] ;  /* 0x0000d800ff007b82 */ /* 0x000e220000000800 */
[----:B-1----:R-:W-:-:S06]  /*0070*/  UIMAD UR4, UR5, UR6, UR4 ;  /* 0x00000006050472a4 */ /* 0x002fcc000f8e0204 */
[----:B0-----:R-:W-:-:S05]  /*0080*/  IMAD R0, R0, UR4, R3 ;  /* 0x0000000400007c24 */ /* 0x001fca000f8e0203 */
[----:B--2---:R-:W-:Y:S02]  /*0090*/  ISETP.GE.U32.AND P0, PT, R0, UR8, PT ;  /* 0x0000000800007c0c */ /* 0x004fe4000bf06070 */
[----:B------:R-:W-:-:S04]  /*00a0*/  SHF.R.S32.HI R2, RZ, 0x1f, R0 ;  /* 0x0000001fff027819 */ /* 0x000fc80000011400 */
[----:B------:R-:W-:-:S13]  /*00b0*/  ISETP.GE.U32.AND.EX P0, PT, R2, UR9, PT, P0 ;  /* 0x0000000902007c0c */ /* 0x000fda000bf06100 */
[----:B------:R-:W-:Y:S05]  /*00c0*/  @P0 EXIT ;  /* 0x000000000000094d */ /* 0x000fea0003800000 */
[----:B------:R-:W0:Y:S01]  /*00d0*/  LDC.64 R4, c[0x0][0x388] ;  /* 0x0000e200ff047b82 */ /* 0x000e220000000a00 */
[----:B------:R-:W1:Y:S07]  /*00e0*/  LDCU.64 UR4, c[0x0][0x358] ;  /* 0x00006b00ff0477ac */ /* 0x000e6e0008000a00 */
[----:B------:R-:W2:Y:S08]  /*00f0*/  LDC R3, c[0x0][0x3a8] ;  /* 0x0000ea00ff037b82 */ /* 0x000eb00000000800 */
[----:B------:R-:W3:Y:S01]  /*0100*/  LDC.64 R14, c[0x0][0x3a0] ;  /* 0x0000e800ff0e7b82 */ /* 0x000ee20000000a00 */
[----:B0-----:R-:W-:-:S05]  /*0110*/  IMAD.WIDE R4, R0, 0x4, R4 ;  /* 0x0000000400047825 */ /* 0x001fca00078e0204 */
[----:B-1----:R0:W4:Y:S01]  /*0120*/  LDG.E R2, desc[UR4][R4.64] ;  /* 0x0000000404027981 */ /* 0x002122000c1e1900 */
[----:B--2---:R-:W-:-:S04]  /*0130*/  IABS R9, R3 ;  /* 0x0000000300097213 */ /* 0x004fc80000000000 */
[----:B------:R-:W1:Y:S01]  /*0140*/  I2F.RP R8, R9 ;  /* 0x0000000900087306 */ /* 0x000e620000209400 */
[----:B0-----:R-:W-:-:S07]  /*0150*/  IABS R4, R0 ;  /* 0x0000000000047213 */ /* 0x001fce0000000000 */
[----:B-1----:R-:W0:Y:S02]  /*0160*/  MUFU.RCP R8, R8 ;  /* 0x0000000800087308 */ /* 0x002e240000001000 */
[----:B0-----:R-:W-:-:S06]  /*0170*/  IADD3 R6, PT, PT, R8, 0xffffffe, RZ ;  /* 0x0ffffffe08067810 */ /* 0x001fcc0007ffe0ff */
[----:B------:R0:W1:Y:S02]  /*0180*/  F2I.FTZ.U32.TRUNC.NTZ R7, R6 ;  /* 0x0000000600077305 */ /* 0x000064000021f000 */
[----:B0-----:R-:W-:Y:S02]  /*0190*/  HFMA2 R6, -RZ, RZ, 0, 0 ;  /* 0x00000000ff067431 */ /* 0x001fe400000001ff */
[----:B-1----:R-:W-:-:S04]  /*01a0*/  IMAD.MOV R10, RZ, RZ, -R7 ;  /* 0x000000ffff0a7224 */ /* 0x002fc800078e0a07 */
[----:B------:R-:W-:-:S04]  /*01b0*/  IMAD R11, R10, R9, RZ ;  /* 0x000000090a0b7224 */ /* 0x000fc800078e02ff */
[----:B------:R-:W-:Y:S02]  /*01c0*/  IMAD.HI.U32 R7, R7, R11, R6 ;  /* 0x0000000b07077227 */ /* 0x000fe400078e0006 */
[----:B------:R-:W0:Y:S04]  /*01d0*/  LDC.64 R10, c[0x0][0x398] ;  /* 0x0000e600ff0a7b82 */ /* 0x000e280000000a00 */
[----:B------:R-:W-:-:S04]  /*01e0*/  IMAD.HI.U32 R7, R7, R4, RZ ;  /* 0x0000000407077227 */ /* 0x000fc800078e00ff */
[----:B------:R-:W-:-:S04]  /*01f0*/  IMAD.MOV R5, RZ, RZ, -R7 ;  /* 0x000000ffff057224 */ /* 0x000fc800078e0a07 */
[----:B------:R-:W-:-:S05]  /*0200*/  IMAD R4, R9, R5, R4 ;  /* 0x0000000509047224 */ /* 0x000fca00078e0204 */
[----:B------:R-:W-:-:S13]  /*0210*/  ISETP.GT.U32.AND P2, PT, R9, R4, PT ;  /* 0x000000040900720c */ /* 0x000fda0003f44070 */
[-C--:B------:R-:W-:Y:S01]  /*0220*/  @!P2 IADD3 R4, PT, PT, R4, -R9.reuse, RZ ;  /* 0x800000090404a210 */ /* 0x080fe20007ffe0ff */
[----:B------:R-:W-:Y:S01]  /*0230*/  @!P2 VIADD R7, R7, 0x1 ;  /* 0x000000010707a836 */ /* 0x000fe20000000000 */
[----:B------:R-:W-:Y:S02]  /*0240*/  ISETP.NE.AND P2, PT, R3, RZ, PT ;  /* 0x000000ff0300720c */ /* 0x000fe40003f45270 */
[----:B------:R-:W-:Y:S02]  /*0250*/  ISETP.GE.U32.AND P0, PT, R4, R9, PT ;  /* 0x000000090400720c */ /* 0x000fe40003f06070 */
[----:B------:R-:W-:-:S04]  /*0260*/  LOP3.LUT R4, R0, R3, RZ, 0x3c, !PT ;  /* 0x0000000300047212 */ /* 0x000fc800078e3cff */
[----:B------:R-:W-:Y:S02]  /*0270*/  ISETP.GE.AND P1, PT, R4, RZ, PT ;  /* 0x000000ff0400720c */ /* 0x000fe40003f26270 */
[----:B------:R-:W1:Y:S05]  /*0280*/  LDC.64 R4, c[0x0][0x3b0] ;  /* 0x0000ec00ff047b82 */ /* 0x000e6a0000000a00 */
[----:B------:R-:W-:-:S04]  /*0290*/  @P0 IADD3 R7, PT, PT, R7, 0x1, RZ ;  /* 0x0000000107070810 */ /* 0x000fc80007ffe0ff */
[----:B------:R-:W-:Y:S02]  /*02a0*/  MOV R8, R7 ;  /* 0x0000000700087202 */ /* 0x000fe40000000f00 */
[----:B------:R-:W2:Y:S03]  /*02b0*/  LDC.64 R6, c[0x0][0x390] ;  /* 0x0000e400ff067b82 */ /* 0x000ea60000000a00 */
[----:B------:R-:W-:Y:S01]  /*02c0*/  @!P1 IMAD.MOV R8, RZ, RZ, -R8 ;  /* 0x000000ffff089224 */ /* 0x000fe200078e0a08 */
[----:B------:R-:W-:-:S05]  /*02d0*/  @!P2 LOP3.LUT R8, RZ, R3, RZ, 0x33, !PT ;  /* 0x00000003ff08a212 */ /* 0x000fca00078e33ff */
[----:B------:R-:W-:-:S05]  /*02e0*/  IMAD R9, R8, R3, RZ ;  /* 0x0000000308097224 */ /* 0x000fca00078e02ff */
[----:B------:R-:W-:-:S04]  /*02f0*/  IADD3 R8, PT, PT, R0, -R9, RZ ;  /* 0x8000000900087210 */ /* 0x000fc80007ffe0ff */
[----:B------:R-:W-:-:S05]  /*0300*/  LEA R9, R9, R8, 0x2 ;  /* 0x0000000809097211 */ /* 0x000fca00078e10ff */
[----:B-1----:R-:W-:-:S04]  /*0310*/  IMAD.WIDE R4, R9, 0x4, R4 ;  /* 0x0000000409047825 */ /* 0x002fc800078e0204 */
[----:B--2---:R-:W-:Y:S01]  /*0320*/  IMAD.WIDE R6, R0, 0x4, R6 ;  /* 0x0000000400067825 */ /* 0x004fe200078e0206 */
[----:B----4-:R1:W-:Y:S05]  /*0330*/  STG.E desc[UR4][R4.64], R2 ;  /* 0x0000000204007986 */ /* 0x0103ea000c101904 */
[----:B------:R-:W2:Y:S01]  /*0340*/  LDG.E R7, desc[UR4][R6.64] ;  /* 0x0000000406077981 */ /* 0x000ea2000c1e1900 */
[----:B------:R-:W-:-:S04]  /*0350*/  IMAD.WIDE R8, R3, 0x4, R4 ;  /* 0x0000000403087825 */ /* 0x000fc800078e0204 */
[----:B0-----:R-:W-:Y:S01]  /*0360*/  IMAD.WIDE R10, R0, 0x4, R10 ;  /* 0x00000004000a7825 */ /* 0x001fe200078e020a */
[----:B--2---:R-:W-:Y:S05]  /*0370*/  STG.E desc[UR4][R8.64], R7 ;  /* 0x0000000708007986 */ /* 0x004fea000c101904 */
[----:B------:R-:W2:Y:S01]  /*0380*/  LDG.E R11, desc[UR4][R10.64] ;  /* 0x000000040a0b7981 */ /* 0x000ea2000c1e1900 */
[----:B------:R-:W-:-:S04]  /*0390*/  IMAD.WIDE R12, R3, 0x4, R8 ;  /* 0x00000004030c7825 */ /* 0x000fc800078e0208 */
[----:B---3--:R-:W-:Y:S01]  /*03a0*/  IMAD.WIDE R14, R0, 0x4, R14 ;  /* 0x00000004000e7825 */ /* 0x008fe200078e020e */
[----:B--2---:R-:W-:Y:S05]  /*03b0*/  STG.E desc[UR4][R12.64], R11 ;  /* 0x0000000b0c007986 */ /* 0x004fea000c101904 */
[----:B------:R-:W2:Y:S01]  /*03c0*/  LDG.E R15, desc[UR4][R14.64] ;  /* 0x000000040e0f7981 */ /* 0x000ea2000c1e1900 */
[----:B-1----:R-:W-:-:S05]  /*03d0*/  IMAD.WIDE R2, R3, 0x4, R12 ;  /* 0x0000000403027825 */ /* 0x002fca00078e020c */
[----:B--2---:R-:W-:Y:S01]  /*03e0*/  STG.E desc[UR4][R2.64], R15 ;  /* 0x0000000f02007986 */ /* 0x004fe2000c101904 */
[----:B------:R-:W-:Y:S05]  /*03f0*/  EXIT ;  /* 0x000000000000794d */ /* 0x000fea0003800000 */
.L_x_8:
        /* <DEDUP_REMOVED lines=16> */
.L_x_12:


//--------------------- .text.cat_number_expend   --------------------------
	.section	.text.cat_number_expend,"ax",@progbits
	.align	128
        .global         cat_number_expend
        .type           cat_number_expend,@function
        .size           cat_number_expend,(.L_x_13 - cat_number_expend)
        .other          cat_number_expend,@"STO_CUDA_ENTRY STV_DEFAULT"
cat_number_expend:
.text.cat_number_expend:
        /* <DEDUP_REMOVED lines=25> */
[----:B0-----:R-:W-:Y:S01]  /*0190*/  HFMA2 R6, -RZ, RZ, 0, 0 ;  /* 0x00000000ff067431 */ /* 0x001fe200000001ff */
[----:B-1----:R-:W-:-:S05]  /*01a0*/  IADD3 R10, PT, PT, RZ, -R7, RZ ;  /* 0x80000007ff0a7210 */ /* 0x002fca0007ffe0ff */
[----:B------:R-:W-:-:S04]  /*01b0*/  IMAD R11, R10, R9, RZ ;  /* 0x000000090a0b7224 */ /* 0x000fc800078e02ff */
[----:B------:R-:W-:Y:S02]  /*01c0*/  IMAD.HI.U32 R7, R7, R11, R6 ;  /* 0x0000000b07077227 */ /* 0x000fe400078e0006 */
[----:B------:R-:W0:Y:S04]  /*01d0*/  LDC.64 R10, c[0x0][0x398] ;  /* 0x0000e600ff0a7b82 */ /* 0x000e280000000a00 */
[----:B------:R-:W-:-:S05]  /*01e0*/  IMAD.HI.U32 R7, R7, R4, RZ ;  /* 0x0000000407077227 */ /* 0x000fca00078e00ff */
[----:B------:R-:W-:-:S05]  /*01f0*/  IADD3 R5, PT, PT, -R7, RZ, RZ ;  /* 0x000000ff07057210 */ /* 0x000fca0007ffe1ff */
[----:B------:R-:W-:-:S05]  /*0200*/  IMAD R4, R9, R5, R4 ;  /* 0x0000000509047224 */ /* 0x000fca00078e0204 */
[----:B------:R-:W-:-:S13]  /*0210*/  ISETP.GT.U32.AND P2, PT, R9, R4, PT ;  /* 0x000000040900720c */ /* 0x000fda0003f44070 */
[-C--:B------:R-:W-:Y:S02]  /*0220*/  @!P2 IADD3 R4, PT, PT, R4, -R9.reuse, RZ ;  /* 0x800000090404a210 */ /* 0x080fe40007ffe0ff */
[----:B------:R-:W-:Y:S02]  /*0230*/  @!P2 IADD3 R7, PT, PT, R7, 0x1, RZ ;  /* 0x000000010707a810 */ /* 0x000fe40007ffe0ff */
[----:B------:R-:W-:Y:S02]  /*0240*/  ISETP.GE.U32.AND P0, PT, R4, R9, PT ;  /* 0x000000090400720c */ /* 0x000fe40003f06070 */
[----:B------:R-:W-:Y:S02]  /*0250*/  LOP3.LUT R4, R0, R3, RZ, 0x3c, !PT ;  /* 0x0000000300047212 */ /* 0x000fe400078e3cff */
[----:B------:R-:W-:Y:S02]  /*0260*/  ISETP.NE.AND P2, PT, R3, RZ, PT ;  /* 0x000000ff0300720c */ /* 0x000fe40003f45270 */
[----:B------:R-:W-:-:S02]  /*0270*/  ISETP.GE.AND P1, PT, R4, RZ, PT ;  /* 0x000000ff0400720c */ /* 0x000fc40003f26270 */
[----:B------:R-:W1:Y:S05]  /*0280*/  LDC.64 R4, c[0x0][0x3d0] ;  /* 0x0000f400ff047b82 */ /* 0x000e6a0000000a00 */
[----:B------:R-:W-:-:S04]  /*0290*/  @P0 IADD3 R7, PT, PT, R7, 0x1, RZ ;  /* 0x0000000107070810 */ /* 0x000fc80007ffe0ff */
[----:B------:R-:W-:Y:S02]  /*02a0*/  MOV R8, R7 ;  /* 0x0000000700087202 */ /* 0x000fe40000000f00 */
[----:B------:R-:W2:Y:S02]  /*02b0*/  LDC.64 R6, c[0x0][0x390] ;  /* 0x0000e400ff067b82 */ /* 0x000ea40000000a00 */
[----:B------:R-:W-:Y:S02]  /*02c0*/  @!P1 IADD3 R8, PT, PT, -R8, RZ, RZ ;  /* 0x000000ff08089210 */ /* 0x000fe40007ffe1ff */
[----:B------:R-:W-:-:S05]  /*02d0*/  @!P2 LOP3.LUT R8, RZ, R3, RZ, 0x33, !PT ;  /* 0x00000003ff08a212 */ /* 0x000fca00078e33ff */
[----:B------:R-:W-:-:S05]  /*02e0*/  IMAD R9, R8, R3, RZ ;  /* 0x0000000308097224 */ /* 0x000fca00078e02ff */
[----:B------:R-:W-:-:S04]  /*02f0*/  IADD3 R8, PT, PT, R0, -R9, RZ ;  /* 0x8000000900087210 */ /* 0x000fc80007ffe0ff */
[----:B------:R-:W-:-:S05]  /*0300*/  LEA R9, R9, R8, 0x3 ;  /* 0x0000000809097211 */ /* 0x000fca00078e18ff */
[----:B-1----:R-:W-:-:S04]  /*0310*/  IMAD.WIDE R4, R9, 0x4, R4 ;  /* 0x0000000409047825 */ /* 0x002fc800078e0204 */
[----:B--2---:R-:W-:Y:S01]  /*0320*/  IMAD.WIDE R6, R0, 0x4, R6 ;  /* 0x0000000400067825 */ /* 0x004fe200078e0206 */
[----:B----4-:R1:W-:Y:S04]  /*0330*/  STG.E desc[UR4][R4.64], R2 ;  /* 0x0000000204007986 */ /* 0x0103e8000c101904 */
[----:B------:R2:W4:Y:S01]  /*0340*/  LDG.E R17, desc[UR4][R6.64] ;  /* 0x0000000406117981 */ /* 0x000522000c1e1900 */
[----:B------:R-:W-:-:S04]  /*0350*/  IMAD.WIDE R8, R3, 0x4, R4 ;  /* 0x0000000403087825 */ /* 0x000fc800078e0204 */
[----:B0-----:R-:W-:-:S04]  /*0360*/  IMAD.WIDE R10, R0, 0x4, R10 ;  /* 0x00000004000a7825 */ /* 0x001fc800078e020a */
[----:B---3--:R-:W-:Y:S01]  /*0370*/  IMAD.WIDE R14, R0, 0x4, R14 ;  /* 0x00000004000e7825 */ /* 0x008fe200078e020e */
[----:B--2---:R-:W0:Y:S01]  /*0380*/  LDC.64 R6, c[0x0][0x3a8] ;  /* 0x0000ea00ff067b82 */ /* 0x004e220000000a00 */
[----:B----4-:R2:W-:Y:S04]  /*0390*/  STG.E desc[UR4][R8.64], R17 ;  /* 0x0000001108007986 */ /* 0x0105e8000c101904 */
[----:B------:R3:W4:Y:S01]  /*03a0*/  LDG.E R19, desc[UR4][R10.64] ;  /* 0x000000040a137981 */ /* 0x000722000c1e1900 */
[----:B------:R-:W-:-:S04]  /*03b0*/  IMAD.WIDE R12, R3, 0x4, R8 ;  /* 0x00000004030c7825 */ /* 0x000fc800078e0208 */
[----:B0-----:R-:W-:Y:S01]  /*03c0*/  IMAD.WIDE R6, R0, 0x4, R6 ;  /* 0x0000000400067825 */ /* 0x001fe200078e0206 */
[----:B---3--:R-:W0:Y:S01]  /*03d0*/  LDC.64 R10, c[0x0][0x3b0] ;  /* 0x0000ec00ff0a7b82 */ /* 0x008e220000000a00 */
[----:B----4-:R3:W-:Y:S04]  /*03e0*/  STG.E desc[UR4][R12.64], R19 ;  /* 0x000000130c007986 */ /* 0x0107e8000c101904 */
[----:B------:R4:W5:Y:S01]  /*03f0*/  LDG.E R21, desc[UR4][R14.64] ;  /* 0x000000040e157981 */ /* 0x000962000c1e1900 */
[----:B-1----:R-:W-:-:S04]  /*0400*/  IMAD.WIDE R4, R3, 0x4, R12 ;  /* 0x0000000403047825 */ /* 0x002fc800078e020c */
[----:B0-----:R-:W-:Y:S01]  /*0410*/  IMAD.WIDE R10, R0, 0x4, R10 ;  /* 0x00000004000a7825 */ /* 0x001fe200078e020a */
[----:B----4-:R-:W0:Y:S01]  /*0420*/  LDC.64 R14, c[0x0][0x3b8] ;  /* 0x0000ee00ff0e7b82 */ /* 0x010e220000000a00 */
[----:B-----5:R1:W-:Y:S04]  /*0430*/  STG.E desc[UR4][R4.64], R21 ;  /* 0x0000001504007986 */ /* 0x0203e8000c101904 */
[----:B--2---:R2:W4:Y:S01]  /*0440*/  LDG.E R17, desc[UR4][R6.64] ;  /* 0x0000000406117981 */ /* 0x004522000c1e1900 */
[----:B------:R-:W-:-:S04]  /*0450*/  IMAD.WIDE R8, R3, 0x4, R4 ;  /* 0x0000000403087825 */ /* 0x000fc800078e0204 */
[----:B0-----:R-:W-:Y:S01]  /*0460*/  IMAD.WIDE R14, R0, 0x4, R14 ;  /* 0x00000004000e7825 */ /* 0x001fe200078e020e */
[----:B--2---:R-:W0:Y:S01]  /*0470*/  LDC.64 R6, c[0x0][0x3c0] ;  /* 0x0000f000ff067b82 */ /* 0x004e220000000a00 */
[----:B----4-:R-:W-:Y:S04]  /*0480*/  STG.E desc[UR4][R8.64], R17 ;  /* 0x0000001108007986 */ /* 0x010fe8000c101904 */
[----:B------:R-:W2:Y:S01]  /*0490*/  LDG.E R11, desc[UR4][R10.64] ;  /* 0x000000040a0b7981 */ /* 0x000ea2000c1e1900 */
[----:B---3--:R-:W-:-:S05]  /*04a0*/  IMAD.WIDE R12, R3, 0x4, R8 ;  /* 0x00000004030c7825 */ /* 0x008fca00078e0208 */
[----:B--2---:R-:W-:Y:S04]  /*04b0*/  STG.E desc[UR4][R12.64], R11 ;  /* 0x0000000b0c007986 */ /* 0x004fe8000c101904 */
[----:B------:R-:W2:Y:S01]  /*04c0*/  LDG.E R15, desc[UR4][R14.64] ;  /* 0x000000040e0f7981 */ /* 0x000ea2000c1e1900 */
[----:B-1----:R-:W-:-:S04]  /*04d0*/  IMAD.WIDE R4, R3, 0x4, R12 ;  /* 0x0000000403047825 */ /* 0x002fc800078e020c */
[----:B0-----:R-:W-:Y:S01]  /*04e0*/  IMAD.WIDE R6, R0, 0x4, R6 ;  /* 0x0000000400067825 */ /* 0x001fe200078e0206 */
[----:B--2---:R-:W-:Y:S05]  /*04f0*/  STG.E desc[UR4][R4.64], R15 ;  /* 0x0000000f04007986 */ /* 0x004fea000c101904 */
[----:B------:R-:W2:Y:S01]  /*0500*/  LDG.E R7, desc[UR4][R6.64] ;  /* 0x0000000406077981 */ /* 0x000ea2000c1e1900 */
[----:B------:R-:W-:-:S05]  /*0510*/  IMAD.WIDE R2, R3, 0x4, R4 ;  /* 0x0000000403027825 */ /* 0x000fca00078e0204 */
[----:B--2---:R-:W-:Y:S01]  /*0520*/  STG.E desc[UR4][R2.64], R7 ;  /* 0x0000000702007986 */ /* 0x004fe2000c101904 */
[----:B------:R-:W-:Y:S05]  /*0530*/  EXIT ;  /* 0x000000000000794d */ /* 0x000fea0003800000 */
.L_x_9:
        /* <DEDUP_REMOVED lines=12> */
.L_x_13:


//--------------------- .nv.global.init           --------------------------
	.section	.nv.global.init,"aw",@progbits
.nv.global.init:
	.type		$str,@object
	.size		$str,($str$1 - $str)
$str:
        /*0000*/ 	.byte	0x2d, 0x2d, 0x2d, 0x00
	.type		$str$1,@object
	.size		$str$1,(.L_1 - $str$1)
$str$1:
        /*0004*/ 	.byte	0x25, 0x66, 0x2c, 0x00
.L_1:


//--------------------- .nv.shared.reserved.0     --------------------------
	.section	.nv.shared.reserved.0,"aw",@nobits
	.weak		__nv_reservedSMEM_offset_0_alias
	.size		__nv_reservedSMEM_offset_0_alias, 0, 64
	.other		__nv_reservedSMEM_offset_0_alias,@"STO_CUDA_RESERVED_SHARED STV_DEFAULT"
__nv_reservedSMEM_offset_0_alias:
	.zero		0
	.zero		64


//--------------------- .nv.constant0.cat_number  --------------------------
	.section	.nv.constant0.cat_number,"a",@progbits
	.sectionflags	@""
	.align	4
.nv.constant0.cat_number:
	.zero		928


//--------------------- .nv.constant0.append      --------------------------
	.section	.nv.constant0.append,"a",@progbits
	.sectionflags	@""
	.align	4
.nv.constant0.append:
	.zero		920


//--------------------- .nv.constant0.cat_number_4_expend --------------------------
	.section	.nv.constant0.cat_number_4_expend,"a",@progbits
	.sectionflags	@""
	.align	4
.nv.constant0.cat_number_4_expend:
	.zero		952


//--------------------- .nv.constant0.cat_number_expend --------------------------
	.section	.nv.constant0.cat_number_expend,"a",@progbits
	.sectionflags	@""
	.align	4
.nv.constant0.cat_number_expend:
	.zero		984


//--------------------- SYMBOLS --------------------------

	.type		.nv.reservedSmem.offset0,@object
	.size		.nv.reservedSmem.offset0,0x4
	.type		vprintf,@function
